//
// Generated by NVIDIA NVVM Compiler
//
// Compiler Build ID: CL-36424714
// Cuda compilation tools, release 13.0, V13.0.88
// Based on NVVM 20.0.0
//

.version 9.0
.target sm_100
.address_size 64

	// .globl	_Z8gpu_fftxPfS_ii
.global .align 4 .b8 __cudart_i2opi_f[24] = {65, 144, 67, 60, 153, 149, 98, 219, 192, 221, 52, 245, 209, 87, 39, 252, 41, 21, 68, 78, 110, 131, 249, 162};

.visible .entry _Z8gpu_fftxPfS_ii(
	.param .u64 .ptr .align 1 _Z8gpu_fftxPfS_ii_param_0,
	.param .u64 .ptr .align 1 _Z8gpu_fftxPfS_ii_param_1,
	.param .u32 _Z8gpu_fftxPfS_ii_param_2,
	.param .u32 _Z8gpu_fftxPfS_ii_param_3
)
{
	.local .align 4 .b8 	__local_depot0[28];
	.reg .b64 	%SP;
	.reg .b64 	%SPL;
	.reg .pred 	%p<19>;
	.reg .b32 	%r<93>;
	.reg .b32 	%f<72>;
	.reg .b64 	%rd<48>;
	.reg .b64 	%fd<5>;

	mov.u64 	%SPL, __local_depot0;
	ld.param.u64 	%rd15, [_Z8gpu_fftxPfS_ii_param_0];
	ld.param.u64 	%rd16, [_Z8gpu_fftxPfS_ii_param_1];
	ld.param.u32 	%r32, [_Z8gpu_fftxPfS_ii_param_2];
	ld.param.u32 	%r33, [_Z8gpu_fftxPfS_ii_param_3];
	cvta.to.global.u64 	%rd1, %rd16;
	cvta.to.global.u64 	%rd2, %rd15;
	add.u64 	%rd3, %SPL, 0;
	add.u64 	%rd4, %SPL, 0;
	mov.u32 	%r1, %ctaid.y;
	mov.u32 	%r34, %tid.x;
	mov.u32 	%r35, %ctaid.x;
	mov.u32 	%r36, %ntid.x;
	mad.lo.s32 	%r2, %r35, %r36, %r34;
	setp.eq.s32 	%p1, %r33, 0;
	mov.f32 	%f70, 0f00000000;
	mov.f32 	%f71, %f70;
	@%p1 bra 	$L__BB0_19;
	cvt.rn.f32.s32 	%f1, %r33;
	mul.lo.s32 	%r3, %r32, %r1;
	mov.f32 	%f71, 0f00000000;
	mov.b32 	%r84, 0;
	cvt.rn.f32.s32 	%f21, %r2;
	mul.f32 	%f22, %f21, 0fC0C90FDA;
	mov.f32 	%f70, %f71;
$L__BB0_2:
	cvt.rn.f32.u32 	%f20, %r84;
	mul.f32 	%f23, %f22, %f20;
	div.rn.f32 	%f4, %f23, %f1;
	mul.f32 	%f24, %f4, 0f3F22F983;
	cvt.rni.s32.f32 	%r92, %f24;
	cvt.rn.f32.s32 	%f25, %r92;
	fma.rn.f32 	%f26, %f25, 0fBFC90FDA, %f4;
	fma.rn.f32 	%f27, %f25, 0fB3A22168, %f26;
	fma.rn.f32 	%f69, %f25, 0fA7C234C5, %f27;
	abs.f32 	%f6, %f4;
	setp.ltu.f32 	%p2, %f6, 0f47CE4780;
	mov.u32 	%r88, %r92;
	mov.f32 	%f68, %f69;
	@%p2 bra 	$L__BB0_10;
	setp.neu.f32 	%p3, %f6, 0f7F800000;
	@%p3 bra 	$L__BB0_5;
	mov.f32 	%f30, 0f00000000;
	mul.rn.f32 	%f68, %f4, %f30;
	mov.b32 	%r88, 0;
	bra.uni 	$L__BB0_10;
$L__BB0_5:
	mov.b32 	%r6, %f4;
	mov.b64 	%rd46, 0;
	mov.b32 	%r85, 0;
	mov.u64 	%rd44, __cudart_i2opi_f;
	mov.u64 	%rd45, %rd4;
$L__BB0_6:
	.pragma "nounroll";
	ld.global.nc.u32 	%r39, [%rd44];
	shl.b32 	%r40, %r6, 8;
	or.b32  	%r41, %r40, -2147483648;
	mad.wide.u32 	%rd21, %r39, %r41, %rd46;
	shr.u64 	%rd46, %rd21, 32;
	st.local.u32 	[%rd45], %rd21;
	add.s32 	%r85, %r85, 1;
	add.s64 	%rd45, %rd45, 4;
	add.s64 	%rd44, %rd44, 4;
	setp.ne.s32 	%p4, %r85, 6;
	@%p4 bra 	$L__BB0_6;
	shr.u32 	%r42, %r6, 23;
	st.local.u32 	[%rd4+24], %rd46;
	and.b32  	%r9, %r42, 31;
	and.b32  	%r43, %r42, 224;
	add.s32 	%r44, %r43, -128;
	shr.u32 	%r45, %r44, 5;
	mul.wide.u32 	%rd22, %r45, 4;
	sub.s64 	%rd11, %rd4, %rd22;
	ld.local.u32 	%r86, [%rd11+24];
	ld.local.u32 	%r87, [%rd11+20];
	setp.eq.s32 	%p5, %r9, 0;
	@%p5 bra 	$L__BB0_9;
	shf.l.wrap.b32 	%r86, %r87, %r86, %r9;
	ld.local.u32 	%r46, [%rd11+16];
	shf.l.wrap.b32 	%r87, %r46, %r87, %r9;
$L__BB0_9:
	shr.u32 	%r47, %r86, 30;
	shf.l.wrap.b32 	%r48, %r87, %r86, 2;
	shl.b32 	%r49, %r87, 2;
	shr.u32 	%r50, %r48, 31;
	add.s32 	%r51, %r50, %r47;
	neg.s32 	%r52, %r51;
	setp.lt.s32 	%p6, %r6, 0;
	selp.b32 	%r88, %r52, %r51, %p6;
	xor.b32  	%r53, %r48, %r6;
	shr.s32 	%r54, %r48, 31;
	xor.b32  	%r55, %r54, %r48;
	xor.b32  	%r56, %r54, %r49;
	cvt.u64.u32 	%rd23, %r55;
	shl.b64 	%rd24, %rd23, 32;
	cvt.u64.u32 	%rd25, %r56;
	or.b64  	%rd26, %rd24, %rd25;
	cvt.rn.f64.s64 	%fd1, %rd26;
	mul.f64 	%fd2, %fd1, 0d3BF921FB54442D19;
	cvt.rn.f32.f64 	%f28, %fd2;
	neg.f32 	%f29, %f28;
	setp.lt.s32 	%p7, %r53, 0;
	selp.f32 	%f68, %f29, %f28, %p7;
$L__BB0_10:
	setp.ltu.f32 	%p8, %f6, 0f47CE4780;
	add.s32 	%r58, %r88, 1;
	mul.rn.f32 	%f31, %f68, %f68;
	and.b32  	%r59, %r88, 1;
	setp.eq.b32 	%p9, %r59, 1;
	selp.f32 	%f32, %f68, 0f3F800000, %p9;
	fma.rn.f32 	%f33, %f31, %f32, 0f00000000;
	fma.rn.f32 	%f34, %f31, 0f37CBAC00, 0fBAB607ED;
	selp.f32 	%f35, 0fB94D4153, %f34, %p9;
	selp.f32 	%f36, 0f3C0885E4, 0f3D2AAABB, %p9;
	fma.rn.f32 	%f37, %f35, %f31, %f36;
	selp.f32 	%f38, 0fBE2AAAA8, 0fBEFFFFFF, %p9;
	fma.rn.f32 	%f39, %f37, %f31, %f38;
	fma.rn.f32 	%f40, %f39, %f33, %f32;
	and.b32  	%r60, %r58, 2;
	setp.eq.s32 	%p10, %r60, 0;
	mov.f32 	%f41, 0f00000000;
	sub.f32 	%f42, %f41, %f40;
	selp.f32 	%f10, %f40, %f42, %p10;
	@%p8 bra 	$L__BB0_18;
	setp.neu.f32 	%p11, %f6, 0f7F800000;
	@%p11 bra 	$L__BB0_13;
	mov.f32 	%f45, 0f00000000;
	mul.rn.f32 	%f69, %f4, %f45;
	mov.b32 	%r92, 0;
	bra.uni 	$L__BB0_18;
$L__BB0_13:
	mov.b32 	%r18, %f4;
	shl.b32 	%r62, %r18, 8;
	or.b32  	%r19, %r62, -2147483648;
	mov.b64 	%rd47, 0;
	mov.b32 	%r89, 0;
$L__BB0_14:
	.pragma "nounroll";
	mul.wide.u32 	%rd28, %r89, 4;
	mov.u64 	%rd29, __cudart_i2opi_f;
	add.s64 	%rd30, %rd29, %rd28;
	ld.global.nc.u32 	%r63, [%rd30];
	mad.wide.u32 	%rd31, %r63, %r19, %rd47;
	shr.u64 	%rd47, %rd31, 32;
	add.s64 	%rd32, %rd3, %rd28;
	st.local.u32 	[%rd32], %rd31;
	add.s32 	%r89, %r89, 1;
	setp.ne.s32 	%p12, %r89, 6;
	@%p12 bra 	$L__BB0_14;
	shr.u32 	%r64, %r18, 23;
	st.local.u32 	[%rd3+24], %rd47;
	and.b32  	%r22, %r64, 31;
	and.b32  	%r65, %r64, 224;
	add.s32 	%r66, %r65, -128;
	shr.u32 	%r67, %r66, 5;
	mul.wide.u32 	%rd33, %r67, 4;
	sub.s64 	%rd14, %rd3, %rd33;
	ld.local.u32 	%r90, [%rd14+24];
	ld.local.u32 	%r91, [%rd14+20];
	setp.eq.s32 	%p13, %r22, 0;
	@%p13 bra 	$L__BB0_17;
	shf.l.wrap.b32 	%r90, %r91, %r90, %r22;
	ld.local.u32 	%r68, [%rd14+16];
	shf.l.wrap.b32 	%r91, %r68, %r91, %r22;
$L__BB0_17:
	shr.u32 	%r69, %r90, 30;
	shf.l.wrap.b32 	%r70, %r91, %r90, 2;
	shl.b32 	%r71, %r91, 2;
	shr.u32 	%r72, %r70, 31;
	add.s32 	%r73, %r72, %r69;
	neg.s32 	%r74, %r73;
	setp.lt.s32 	%p14, %r18, 0;
	selp.b32 	%r92, %r74, %r73, %p14;
	xor.b32  	%r75, %r70, %r18;
	shr.s32 	%r76, %r70, 31;
	xor.b32  	%r77, %r76, %r70;
	xor.b32  	%r78, %r76, %r71;
	cvt.u64.u32 	%rd34, %r77;
	shl.b64 	%rd35, %rd34, 32;
	cvt.u64.u32 	%rd36, %r78;
	or.b64  	%rd37, %rd35, %rd36;
	cvt.rn.f64.s64 	%fd3, %rd37;
	mul.f64 	%fd4, %fd3, 0d3BF921FB54442D19;
	cvt.rn.f32.f64 	%f43, %fd4;
	neg.f32 	%f44, %f43;
	setp.lt.s32 	%p15, %r75, 0;
	selp.f32 	%f69, %f44, %f43, %p15;
$L__BB0_18:
	mul.rn.f32 	%f46, %f69, %f69;
	and.b32  	%r80, %r92, 1;
	setp.eq.b32 	%p16, %r80, 1;
	selp.f32 	%f47, 0f3F800000, %f69, %p16;
	fma.rn.f32 	%f48, %f46, %f47, 0f00000000;
	fma.rn.f32 	%f49, %f46, 0f37CBAC00, 0fBAB607ED;
	selp.f32 	%f50, %f49, 0fB94D4153, %p16;
	selp.f32 	%f51, 0f3D2AAABB, 0f3C0885E4, %p16;
	fma.rn.f32 	%f52, %f50, %f46, %f51;
	selp.f32 	%f53, 0fBEFFFFFF, 0fBE2AAAA8, %p16;
	fma.rn.f32 	%f54, %f52, %f46, %f53;
	fma.rn.f32 	%f55, %f54, %f48, %f47;
	and.b32  	%r81, %r92, 2;
	setp.eq.s32 	%p17, %r81, 0;
	mov.f32 	%f56, 0f00000000;
	sub.f32 	%f57, %f56, %f55;
	selp.f32 	%f58, %f55, %f57, %p17;
	add.s32 	%r82, %r84, %r3;
	mul.wide.u32 	%rd38, %r82, 4;
	add.s64 	%rd39, %rd2, %rd38;
	ld.global.f32 	%f59, [%rd39];
	mul.f32 	%f60, %f10, %f59;
	add.s64 	%rd40, %rd1, %rd38;
	ld.global.f32 	%f61, [%rd40];
	mul.f32 	%f62, %f61, %f58;
	sub.f32 	%f63, %f60, %f62;
	add.f32 	%f70, %f70, %f63;
	mul.f32 	%f64, %f59, %f58;
	fma.rn.f32 	%f65, %f10, %f61, %f64;
	add.f32 	%f71, %f71, %f65;
	add.s32 	%r84, %r84, 1;
	setp.ne.s32 	%p18, %r84, %r33;
	@%p18 bra 	$L__BB0_2;
$L__BB0_19:
	mad.lo.s32 	%r83, %r32, %r1, %r2;
	mul.wide.s32 	%rd41, %r83, 4;
	add.s64 	%rd42, %rd2, %rd41;
	st.global.f32 	[%rd42], %f70;
	add.s64 	%rd43, %rd1, %rd41;
	st.global.f32 	[%rd43], %f71;
	ret;

}
	// .globl	_Z9gpu_ifftxPfS_ii
.visible .entry _Z9gpu_ifftxPfS_ii(
	.param .u64 .ptr .align 1 _Z9gpu_ifftxPfS_ii_param_0,
	.param .u64 .ptr .align 1 _Z9gpu_ifftxPfS_ii_param_1,
	.param .u32 _Z9gpu_ifftxPfS_ii_param_2,
	.param .u32 _Z9gpu_ifftxPfS_ii_param_3
)
{
	.local .align 4 .b8 	__local_depot1[28];
	.reg .b64 	%SP;
	.reg .b64 	%SPL;
	.reg .pred 	%p<19>;
	.reg .b32 	%r<93>;
	.reg .b32 	%f<75>;
	.reg .b64 	%rd<48>;
	.reg .b64 	%fd<5>;

	mov.u64 	%SPL, __local_depot1;
	ld.param.u64 	%rd15, [_Z9gpu_ifftxPfS_ii_param_0];
	ld.param.u64 	%rd16, [_Z9gpu_ifftxPfS_ii_param_1];
	ld.param.u32 	%r32, [_Z9gpu_ifftxPfS_ii_param_2];
	ld.param.u32 	%r33, [_Z9gpu_ifftxPfS_ii_param_3];
	cvta.to.global.u64 	%rd1, %rd16;
	cvta.to.global.u64 	%rd2, %rd15;
	add.u64 	%rd3, %SPL, 0;
	add.u64 	%rd4, %SPL, 0;
	mov.u32 	%r1, %ctaid.y;
	mov.u32 	%r34, %tid.x;
	mov.u32 	%r35, %ctaid.x;
	mov.u32 	%r36, %ntid.x;
	mad.lo.s32 	%r2, %r35, %r36, %r34;
	setp.eq.s32 	%p1, %r33, 0;
	mov.f32 	%f73, 0f00000000;
	mov.f32 	%f74, %f73;
	@%p1 bra 	$L__BB1_19;
	cvt.rn.f32.s32 	%f1, %r33;
	mul.lo.s32 	%r3, %r32, %r1;
	mov.f32 	%f74, 0f00000000;
	mov.b32 	%r84, 0;
	cvt.rn.f32.s32 	%f21, %r2;
	mul.f32 	%f22, %f21, 0f40C90FDA;
	mov.f32 	%f73, %f74;
$L__BB1_2:
	cvt.rn.f32.u32 	%f20, %r84;
	mul.f32 	%f23, %f22, %f20;
	div.rn.f32 	%f4, %f23, %f1;
	mul.f32 	%f24, %f4, 0f3F22F983;
	cvt.rni.s32.f32 	%r92, %f24;
	cvt.rn.f32.s32 	%f25, %r92;
	fma.rn.f32 	%f26, %f25, 0fBFC90FDA, %f4;
	fma.rn.f32 	%f27, %f25, 0fB3A22168, %f26;
	fma.rn.f32 	%f72, %f25, 0fA7C234C5, %f27;
	abs.f32 	%f6, %f4;
	setp.ltu.f32 	%p2, %f6, 0f47CE4780;
	mov.u32 	%r88, %r92;
	mov.f32 	%f71, %f72;
	@%p2 bra 	$L__BB1_10;
	setp.neu.f32 	%p3, %f6, 0f7F800000;
	@%p3 bra 	$L__BB1_5;
	mov.f32 	%f30, 0f00000000;
	mul.rn.f32 	%f71, %f4, %f30;
	mov.b32 	%r88, 0;
	bra.uni 	$L__BB1_10;
$L__BB1_5:
	mov.b32 	%r6, %f4;
	mov.b64 	%rd46, 0;
	mov.b32 	%r85, 0;
	mov.u64 	%rd44, __cudart_i2opi_f;
	mov.u64 	%rd45, %rd4;
$L__BB1_6:
	.pragma "nounroll";
	ld.global.nc.u32 	%r39, [%rd44];
	shl.b32 	%r40, %r6, 8;
	or.b32  	%r41, %r40, -2147483648;
	mad.wide.u32 	%rd21, %r39, %r41, %rd46;
	shr.u64 	%rd46, %rd21, 32;
	st.local.u32 	[%rd45], %rd21;
	add.s32 	%r85, %r85, 1;
	add.s64 	%rd45, %rd45, 4;
	add.s64 	%rd44, %rd44, 4;
	setp.ne.s32 	%p4, %r85, 6;
	@%p4 bra 	$L__BB1_6;
	shr.u32 	%r42, %r6, 23;
	st.local.u32 	[%rd4+24], %rd46;
	and.b32  	%r9, %r42, 31;
	and.b32  	%r43, %r42, 224;
	add.s32 	%r44, %r43, -128;
	shr.u32 	%r45, %r44, 5;
	mul.wide.u32 	%rd22, %r45, 4;
	sub.s64 	%rd11, %rd4, %rd22;
	ld.local.u32 	%r86, [%rd11+24];
	ld.local.u32 	%r87, [%rd11+20];
	setp.eq.s32 	%p5, %r9, 0;
	@%p5 bra 	$L__BB1_9;
	shf.l.wrap.b32 	%r86, %r87, %r86, %r9;
	ld.local.u32 	%r46, [%rd11+16];
	shf.l.wrap.b32 	%r87, %r46, %r87, %r9;
$L__BB1_9:
	shr.u32 	%r47, %r86, 30;
	shf.l.wrap.b32 	%r48, %r87, %r86, 2;
	shl.b32 	%r49, %r87, 2;
	shr.u32 	%r50, %r48, 31;
	add.s32 	%r51, %r50, %r47;
	neg.s32 	%r52, %r51;
	setp.lt.s32 	%p6, %r6, 0;
	selp.b32 	%r88, %r52, %r51, %p6;
	xor.b32  	%r53, %r48, %r6;
	shr.s32 	%r54, %r48, 31;
	xor.b32  	%r55, %r54, %r48;
	xor.b32  	%r56, %r54, %r49;
	cvt.u64.u32 	%rd23, %r55;
	shl.b64 	%rd24, %rd23, 32;
	cvt.u64.u32 	%rd25, %r56;
	or.b64  	%rd26, %rd24, %rd25;
	cvt.rn.f64.s64 	%fd1, %rd26;
	mul.f64 	%fd2, %fd1, 0d3BF921FB54442D19;
	cvt.rn.f32.f64 	%f28, %fd2;
	neg.f32 	%f29, %f28;
	setp.lt.s32 	%p7, %r53, 0;
	selp.f32 	%f71, %f29, %f28, %p7;
$L__BB1_10:
	setp.ltu.f32 	%p8, %f6, 0f47CE4780;
	add.s32 	%r58, %r88, 1;
	mul.rn.f32 	%f31, %f71, %f71;
	and.b32  	%r59, %r88, 1;
	setp.eq.b32 	%p9, %r59, 1;
	selp.f32 	%f32, %f71, 0f3F800000, %p9;
	fma.rn.f32 	%f33, %f31, %f32, 0f00000000;
	fma.rn.f32 	%f34, %f31, 0f37CBAC00, 0fBAB607ED;
	selp.f32 	%f35, 0fB94D4153, %f34, %p9;
	selp.f32 	%f36, 0f3C0885E4, 0f3D2AAABB, %p9;
	fma.rn.f32 	%f37, %f35, %f31, %f36;
	selp.f32 	%f38, 0fBE2AAAA8, 0fBEFFFFFF, %p9;
	fma.rn.f32 	%f39, %f37, %f31, %f38;
	fma.rn.f32 	%f40, %f39, %f33, %f32;
	and.b32  	%r60, %r58, 2;
	setp.eq.s32 	%p10, %r60, 0;
	mov.f32 	%f41, 0f00000000;
	sub.f32 	%f42, %f41, %f40;
	selp.f32 	%f10, %f40, %f42, %p10;
	@%p8 bra 	$L__BB1_18;
	setp.neu.f32 	%p11, %f6, 0f7F800000;
	@%p11 bra 	$L__BB1_13;
	mov.f32 	%f45, 0f00000000;
	mul.rn.f32 	%f72, %f4, %f45;
	mov.b32 	%r92, 0;
	bra.uni 	$L__BB1_18;
$L__BB1_13:
	mov.b32 	%r18, %f4;
	shl.b32 	%r62, %r18, 8;
	or.b32  	%r19, %r62, -2147483648;
	mov.b64 	%rd47, 0;
	mov.b32 	%r89, 0;
$L__BB1_14:
	.pragma "nounroll";
	mul.wide.u32 	%rd28, %r89, 4;
	mov.u64 	%rd29, __cudart_i2opi_f;
	add.s64 	%rd30, %rd29, %rd28;
	ld.global.nc.u32 	%r63, [%rd30];
	mad.wide.u32 	%rd31, %r63, %r19, %rd47;
	shr.u64 	%rd47, %rd31, 32;
	add.s64 	%rd32, %rd3, %rd28;
	st.local.u32 	[%rd32], %rd31;
	add.s32 	%r89, %r89, 1;
	setp.ne.s32 	%p12, %r89, 6;
	@%p12 bra 	$L__BB1_14;
	shr.u32 	%r64, %r18, 23;
	st.local.u32 	[%rd3+24], %rd47;
	and.b32  	%r22, %r64, 31;
	and.b32  	%r65, %r64, 224;
	add.s32 	%r66, %r65, -128;
	shr.u32 	%r67, %r66, 5;
	mul.wide.u32 	%rd33, %r67, 4;
	sub.s64 	%rd14, %rd3, %rd33;
	ld.local.u32 	%r90, [%rd14+24];
	ld.local.u32 	%r91, [%rd14+20];
	setp.eq.s32 	%p13, %r22, 0;
	@%p13 bra 	$L__BB1_17;
	shf.l.wrap.b32 	%r90, %r91, %r90, %r22;
	ld.local.u32 	%r68, [%rd14+16];
	shf.l.wrap.b32 	%r91, %r68, %r91, %r22;
$L__BB1_17:
	shr.u32 	%r69, %r90, 30;
	shf.l.wrap.b32 	%r70, %r91, %r90, 2;
	shl.b32 	%r71, %r91, 2;
	shr.u32 	%r72, %r70, 31;
	add.s32 	%r73, %r72, %r69;
	neg.s32 	%r74, %r73;
	setp.lt.s32 	%p14, %r18, 0;
	selp.b32 	%r92, %r74, %r73, %p14;
	xor.b32  	%r75, %r70, %r18;
	shr.s32 	%r76, %r70, 31;
	xor.b32  	%r77, %r76, %r70;
	xor.b32  	%r78, %r76, %r71;
	cvt.u64.u32 	%rd34, %r77;
	shl.b64 	%rd35, %rd34, 32;
	cvt.u64.u32 	%rd36, %r78;
	or.b64  	%rd37, %rd35, %rd36;
	cvt.rn.f64.s64 	%fd3, %rd37;
	mul.f64 	%fd4, %fd3, 0d3BF921FB54442D19;
	cvt.rn.f32.f64 	%f43, %fd4;
	neg.f32 	%f44, %f43;
	setp.lt.s32 	%p15, %r75, 0;
	selp.f32 	%f72, %f44, %f43, %p15;
$L__BB1_18:
	mul.rn.f32 	%f46, %f72, %f72;
	and.b32  	%r80, %r92, 1;
	setp.eq.b32 	%p16, %r80, 1;
	selp.f32 	%f47, 0f3F800000, %f72, %p16;
	fma.rn.f32 	%f48, %f46, %f47, 0f00000000;
	fma.rn.f32 	%f49, %f46, 0f37CBAC00, 0fBAB607ED;
	selp.f32 	%f50, %f49, 0fB94D4153, %p16;
	selp.f32 	%f51, 0f3D2AAABB, 0f3C0885E4, %p16;
	fma.rn.f32 	%f52, %f50, %f46, %f51;
	selp.f32 	%f53, 0fBEFFFFFF, 0fBE2AAAA8, %p16;
	fma.rn.f32 	%f54, %f52, %f46, %f53;
	fma.rn.f32 	%f55, %f54, %f48, %f47;
	and.b32  	%r81, %r92, 2;
	setp.eq.s32 	%p17, %r81, 0;
	mov.f32 	%f56, 0f00000000;
	sub.f32 	%f57, %f56, %f55;
	selp.f32 	%f58, %f55, %f57, %p17;
	add.s32 	%r82, %r84, %r3;
	mul.wide.u32 	%rd38, %r82, 4;
	add.s64 	%rd39, %rd2, %rd38;
	ld.global.f32 	%f59, [%rd39];
	mul.f32 	%f60, %f10, %f59;
	add.s64 	%rd40, %rd1, %rd38;
	ld.global.f32 	%f61, [%rd40];
	mul.f32 	%f62, %f61, %f58;
	sub.f32 	%f63, %f60, %f62;
	add.f32 	%f73, %f73, %f63;
	mul.f32 	%f64, %f59, %f58;
	fma.rn.f32 	%f65, %f10, %f61, %f64;
	add.f32 	%f74, %f74, %f65;
	add.s32 	%r84, %r84, 1;
	setp.ne.s32 	%p18, %r84, %r33;
	@%p18 bra 	$L__BB1_2;
$L__BB1_19:
	cvt.rn.f32.s32 	%f66, %r33;
	div.rn.f32 	%f67, %f73, %f66;
	mad.lo.s32 	%r83, %r32, %r1, %r2;
	mul.wide.s32 	%rd41, %r83, 4;
	add.s64 	%rd42, %rd2, %rd41;
	st.global.f32 	[%rd42], %f67;
	div.rn.f32 	%f68, %f74, %f66;
	add.s64 	%rd43, %rd1, %rd41;
	st.global.f32 	[%rd43], %f68;
	ret;

}
	// .globl	_Z8gpu_fftyPfS_ii
.visible .entry _Z8gpu_fftyPfS_ii(
	.param .u64 .ptr .align 1 _Z8gpu_fftyPfS_ii_param_0,
	.param .u64 .ptr .align 1 _Z8gpu_fftyPfS_ii_param_1,
	.param .u32 _Z8gpu_fftyPfS_ii_param_2,
	.param .u32 _Z8gpu_fftyPfS_ii_param_3
)
{
	.local .align 4 .b8 	__local_depot2[28];
	.reg .b64 	%SP;
	.reg .b64 	%SPL;
	.reg .pred 	%p<19>;
	.reg .b32 	%r<91>;
	.reg .b32 	%f<72>;
	.reg .b64 	%rd<48>;
	.reg .b64 	%fd<5>;

	mov.u64 	%SPL, __local_depot2;
	ld.param.u64 	%rd15, [_Z8gpu_fftyPfS_ii_param_0];
	ld.param.u64 	%rd16, [_Z8gpu_fftyPfS_ii_param_1];
	ld.param.u32 	%r32, [_Z8gpu_fftyPfS_ii_param_2];
	cvta.to.global.u64 	%rd1, %rd16;
	cvta.to.global.u64 	%rd2, %rd15;
	add.u64 	%rd3, %SPL, 0;
	add.u64 	%rd4, %SPL, 0;
	mov.u32 	%r33, %ctaid.y;
	mov.u32 	%r34, %ntid.y;
	mov.u32 	%r35, %tid.y;
	mad.lo.s32 	%r1, %r33, %r34, %r35;
	mov.u32 	%r2, %ctaid.x;
	setp.eq.s32 	%p1, %r32, 0;
	mov.f32 	%f70, 0f00000000;
	mov.f32 	%f71, %f70;
	@%p1 bra 	$L__BB2_19;
	cvt.rn.f32.u32 	%f21, %r1;
	mul.f32 	%f1, %f21, 0fC0C90FDA;
	cvt.rn.f32.s32 	%f2, %r32;
	mov.f32 	%f71, 0f00000000;
	mov.b32 	%r82, 0;
	mov.f32 	%f70, %f71;
$L__BB2_2:
	cvt.rn.f32.u32 	%f22, %r82;
	mul.f32 	%f23, %f1, %f22;
	div.rn.f32 	%f5, %f23, %f2;
	mul.f32 	%f24, %f5, 0f3F22F983;
	cvt.rni.s32.f32 	%r90, %f24;
	cvt.rn.f32.s32 	%f25, %r90;
	fma.rn.f32 	%f26, %f25, 0fBFC90FDA, %f5;
	fma.rn.f32 	%f27, %f25, 0fB3A22168, %f26;
	fma.rn.f32 	%f69, %f25, 0fA7C234C5, %f27;
	abs.f32 	%f7, %f5;
	setp.ltu.f32 	%p2, %f7, 0f47CE4780;
	mov.u32 	%r86, %r90;
	mov.f32 	%f68, %f69;
	@%p2 bra 	$L__BB2_10;
	setp.neu.f32 	%p3, %f7, 0f7F800000;
	@%p3 bra 	$L__BB2_5;
	mov.f32 	%f30, 0f00000000;
	mul.rn.f32 	%f68, %f5, %f30;
	mov.b32 	%r86, 0;
	bra.uni 	$L__BB2_10;
$L__BB2_5:
	mov.b32 	%r5, %f5;
	shl.b32 	%r38, %r5, 8;
	or.b32  	%r6, %r38, -2147483648;
	mov.b64 	%rd46, 0;
	mov.b32 	%r83, 0;
	mov.u64 	%rd44, __cudart_i2opi_f;
	mov.u64 	%rd45, %rd4;
$L__BB2_6:
	.pragma "nounroll";
	ld.global.nc.u32 	%r39, [%rd44];
	mad.wide.u32 	%rd21, %r39, %r6, %rd46;
	shr.u64 	%rd46, %rd21, 32;
	st.local.u32 	[%rd45], %rd21;
	add.s32 	%r83, %r83, 1;
	add.s64 	%rd45, %rd45, 4;
	add.s64 	%rd44, %rd44, 4;
	setp.ne.s32 	%p4, %r83, 6;
	@%p4 bra 	$L__BB2_6;
	shr.u32 	%r40, %r5, 23;
	st.local.u32 	[%rd4+24], %rd46;
	and.b32  	%r9, %r40, 31;
	and.b32  	%r41, %r40, 224;
	add.s32 	%r42, %r41, -128;
	shr.u32 	%r43, %r42, 5;
	mul.wide.u32 	%rd22, %r43, 4;
	sub.s64 	%rd11, %rd4, %rd22;
	ld.local.u32 	%r84, [%rd11+24];
	ld.local.u32 	%r85, [%rd11+20];
	setp.eq.s32 	%p5, %r9, 0;
	@%p5 bra 	$L__BB2_9;
	shf.l.wrap.b32 	%r84, %r85, %r84, %r9;
	ld.local.u32 	%r44, [%rd11+16];
	shf.l.wrap.b32 	%r85, %r44, %r85, %r9;
$L__BB2_9:
	shr.u32 	%r45, %r84, 30;
	shf.l.wrap.b32 	%r46, %r85, %r84, 2;
	shl.b32 	%r47, %r85, 2;
	shr.u32 	%r48, %r46, 31;
	add.s32 	%r49, %r48, %r45;
	neg.s32 	%r50, %r49;
	setp.lt.s32 	%p6, %r5, 0;
	selp.b32 	%r86, %r50, %r49, %p6;
	xor.b32  	%r51, %r46, %r5;
	shr.s32 	%r52, %r46, 31;
	xor.b32  	%r53, %r52, %r46;
	xor.b32  	%r54, %r52, %r47;
	cvt.u64.u32 	%rd23, %r53;
	shl.b64 	%rd24, %rd23, 32;
	cvt.u64.u32 	%rd25, %r54;
	or.b64  	%rd26, %rd24, %rd25;
	cvt.rn.f64.s64 	%fd1, %rd26;
	mul.f64 	%fd2, %fd1, 0d3BF921FB54442D19;
	cvt.rn.f32.f64 	%f28, %fd2;
	neg.f32 	%f29, %f28;
	setp.lt.s32 	%p7, %r51, 0;
	selp.f32 	%f68, %f29, %f28, %p7;
$L__BB2_10:
	setp.ltu.f32 	%p8, %f7, 0f47CE4780;
	add.s32 	%r56, %r86, 1;
	mul.rn.f32 	%f31, %f68, %f68;
	and.b32  	%r57, %r86, 1;
	setp.eq.b32 	%p9, %r57, 1;
	selp.f32 	%f32, %f68, 0f3F800000, %p9;
	fma.rn.f32 	%f33, %f31, %f32, 0f00000000;
	fma.rn.f32 	%f34, %f31, 0f37CBAC00, 0fBAB607ED;
	selp.f32 	%f35, 0fB94D4153, %f34, %p9;
	selp.f32 	%f36, 0f3C0885E4, 0f3D2AAABB, %p9;
	fma.rn.f32 	%f37, %f35, %f31, %f36;
	selp.f32 	%f38, 0fBE2AAAA8, 0fBEFFFFFF, %p9;
	fma.rn.f32 	%f39, %f37, %f31, %f38;
	fma.rn.f32 	%f40, %f39, %f33, %f32;
	and.b32  	%r58, %r56, 2;
	setp.eq.s32 	%p10, %r58, 0;
	mov.f32 	%f41, 0f00000000;
	sub.f32 	%f42, %f41, %f40;
	selp.f32 	%f11, %f40, %f42, %p10;
	@%p8 bra 	$L__BB2_18;
	setp.neu.f32 	%p11, %f7, 0f7F800000;
	@%p11 bra 	$L__BB2_13;
	mov.f32 	%f45, 0f00000000;
	mul.rn.f32 	%f69, %f5, %f45;
	mov.b32 	%r90, 0;
	bra.uni 	$L__BB2_18;
$L__BB2_13:
	mov.b32 	%r18, %f5;
	shl.b32 	%r60, %r18, 8;
	or.b32  	%r19, %r60, -2147483648;
	mov.b64 	%rd47, 0;
	mov.b32 	%r87, 0;
$L__BB2_14:
	.pragma "nounroll";
	mul.wide.u32 	%rd28, %r87, 4;
	mov.u64 	%rd29, __cudart_i2opi_f;
	add.s64 	%rd30, %rd29, %rd28;
	ld.global.nc.u32 	%r61, [%rd30];
	mad.wide.u32 	%rd31, %r61, %r19, %rd47;
	shr.u64 	%rd47, %rd31, 32;
	add.s64 	%rd32, %rd3, %rd28;
	st.local.u32 	[%rd32], %rd31;
	add.s32 	%r87, %r87, 1;
	setp.ne.s32 	%p12, %r87, 6;
	@%p12 bra 	$L__BB2_14;
	shr.u32 	%r62, %r18, 23;
	st.local.u32 	[%rd3+24], %rd47;
	and.b32  	%r22, %r62, 31;
	and.b32  	%r63, %r62, 224;
	add.s32 	%r64, %r63, -128;
	shr.u32 	%r65, %r64, 5;
	mul.wide.u32 	%rd33, %r65, 4;
	sub.s64 	%rd14, %rd3, %rd33;
	ld.local.u32 	%r88, [%rd14+24];
	ld.local.u32 	%r89, [%rd14+20];
	setp.eq.s32 	%p13, %r22, 0;
	@%p13 bra 	$L__BB2_17;
	shf.l.wrap.b32 	%r88, %r89, %r88, %r22;
	ld.local.u32 	%r66, [%rd14+16];
	shf.l.wrap.b32 	%r89, %r66, %r89, %r22;
$L__BB2_17:
	shr.u32 	%r67, %r88, 30;
	shf.l.wrap.b32 	%r68, %r89, %r88, 2;
	shl.b32 	%r69, %r89, 2;
	shr.u32 	%r70, %r68, 31;
	add.s32 	%r71, %r70, %r67;
	neg.s32 	%r72, %r71;
	setp.lt.s32 	%p14, %r18, 0;
	selp.b32 	%r90, %r72, %r71, %p14;
	xor.b32  	%r73, %r68, %r18;
	shr.s32 	%r74, %r68, 31;
	xor.b32  	%r75, %r74, %r68;
	xor.b32  	%r76, %r74, %r69;
	cvt.u64.u32 	%rd34, %r75;
	shl.b64 	%rd35, %rd34, 32;
	cvt.u64.u32 	%rd36, %r76;
	or.b64  	%rd37, %rd35, %rd36;
	cvt.rn.f64.s64 	%fd3, %rd37;
	mul.f64 	%fd4, %fd3, 0d3BF921FB54442D19;
	cvt.rn.f32.f64 	%f43, %fd4;
	neg.f32 	%f44, %f43;
	setp.lt.s32 	%p15, %r73, 0;
	selp.f32 	%f69, %f44, %f43, %p15;
$L__BB2_18:
	mul.rn.f32 	%f46, %f69, %f69;
	and.b32  	%r78, %r90, 1;
	setp.eq.b32 	%p16, %r78, 1;
	selp.f32 	%f47, 0f3F800000, %f69, %p16;
	fma.rn.f32 	%f48, %f46, %f47, 0f00000000;
	fma.rn.f32 	%f49, %f46, 0f37CBAC00, 0fBAB607ED;
	selp.f32 	%f50, %f49, 0fB94D4153, %p16;
	selp.f32 	%f51, 0f3D2AAABB, 0f3C0885E4, %p16;
	fma.rn.f32 	%f52, %f50, %f46, %f51;
	selp.f32 	%f53, 0fBEFFFFFF, 0fBE2AAAA8, %p16;
	fma.rn.f32 	%f54, %f52, %f46, %f53;
	fma.rn.f32 	%f55, %f54, %f48, %f47;
	and.b32  	%r79, %r90, 2;
	setp.eq.s32 	%p17, %r79, 0;
	mov.f32 	%f56, 0f00000000;
	sub.f32 	%f57, %f56, %f55;
	selp.f32 	%f58, %f55, %f57, %p17;
	mad.lo.s32 	%r80, %r82, %r32, %r2;
	mul.wide.u32 	%rd38, %r80, 4;
	add.s64 	%rd39, %rd2, %rd38;
	ld.global.f32 	%f59, [%rd39];
	mul.f32 	%f60, %f11, %f59;
	add.s64 	%rd40, %rd1, %rd38;
	ld.global.f32 	%f61, [%rd40];
	mul.f32 	%f62, %f61, %f58;
	sub.f32 	%f63, %f60, %f62;
	add.f32 	%f70, %f70, %f63;
	mul.f32 	%f64, %f59, %f58;
	fma.rn.f32 	%f65, %f11, %f61, %f64;
	add.f32 	%f71, %f71, %f65;
	add.s32 	%r82, %r82, 1;
	setp.ne.s32 	%p18, %r82, %r32;
	@%p18 bra 	$L__BB2_2;
$L__BB2_19:
	mad.lo.s32 	%r81, %r32, %r1, %r2;
	mul.wide.s32 	%rd41, %r81, 4;
	add.s64 	%rd42, %rd2, %rd41;
	st.global.f32 	[%rd42], %f70;
	add.s64 	%rd43, %rd1, %rd41;
	st.global.f32 	[%rd43], %f71;
	ret;

}
	// .globl	_Z9gpu_ifftyPfS_ii
.visible .entry _Z9gpu_ifftyPfS_ii(
	.param .u64 .ptr .align 1 _Z9gpu_ifftyPfS_ii_param_0,
	.param .u64 .ptr .align 1 _Z9gpu_ifftyPfS_ii_param_1,
	.param .u32 _Z9gpu_ifftyPfS_ii_param_2,
	.param .u32 _Z9gpu_ifftyPfS_ii_param_3
)
{
	.local .align 4 .b8 	__local_depot3[28];
	.reg .b64 	%SP;
	.reg .b64 	%SPL;
	.reg .pred 	%p<19>;
	.reg .b32 	%r<91>;
	.reg .b32 	%f<75>;
	.reg .b64 	%rd<48>;
	.reg .b64 	%fd<5>;

	mov.u64 	%SPL, __local_depot3;
	ld.param.u64 	%rd15, [_Z9gpu_ifftyPfS_ii_param_0];
	ld.param.u64 	%rd16, [_Z9gpu_ifftyPfS_ii_param_1];
	ld.param.u32 	%r32, [_Z9gpu_ifftyPfS_ii_param_2];
	cvta.to.global.u64 	%rd1, %rd16;
	cvta.to.global.u64 	%rd2, %rd15;
	add.u64 	%rd3, %SPL, 0;
	add.u64 	%rd4, %SPL, 0;
	mov.u32 	%r33, %ctaid.y;
	mov.u32 	%r34, %ntid.y;
	mov.u32 	%r35, %tid.y;
	mad.lo.s32 	%r1, %r33, %r34, %r35;
	mov.u32 	%r2, %ctaid.x;
	setp.eq.s32 	%p1, %r32, 0;
	mov.f32 	%f73, 0f00000000;
	mov.f32 	%f74, %f73;
	@%p1 bra 	$L__BB3_19;
	cvt.rn.f32.u32 	%f21, %r1;
	mul.f32 	%f1, %f21, 0f40C90FDA;
	cvt.rn.f32.s32 	%f2, %r32;
	mov.f32 	%f74, 0f00000000;
	mov.b32 	%r82, 0;
	mov.f32 	%f73, %f74;
$L__BB3_2:
	cvt.rn.f32.u32 	%f22, %r82;
	mul.f32 	%f23, %f1, %f22;
	div.rn.f32 	%f5, %f23, %f2;
	mul.f32 	%f24, %f5, 0f3F22F983;
	cvt.rni.s32.f32 	%r90, %f24;
	cvt.rn.f32.s32 	%f25, %r90;
	fma.rn.f32 	%f26, %f25, 0fBFC90FDA, %f5;
	fma.rn.f32 	%f27, %f25, 0fB3A22168, %f26;
	fma.rn.f32 	%f72, %f25, 0fA7C234C5, %f27;
	abs.f32 	%f7, %f5;
	setp.ltu.f32 	%p2, %f7, 0f47CE4780;
	mov.u32 	%r86, %r90;
	mov.f32 	%f71, %f72;
	@%p2 bra 	$L__BB3_10;
	setp.neu.f32 	%p3, %f7, 0f7F800000;
	@%p3 bra 	$L__BB3_5;
	mov.f32 	%f30, 0f00000000;
	mul.rn.f32 	%f71, %f5, %f30;
	mov.b32 	%r86, 0;
	bra.uni 	$L__BB3_10;
$L__BB3_5:
	mov.b32 	%r5, %f5;
	shl.b32 	%r38, %r5, 8;
	or.b32  	%r6, %r38, -2147483648;
	mov.b64 	%rd46, 0;
	mov.b32 	%r83, 0;
	mov.u64 	%rd44, __cudart_i2opi_f;
	mov.u64 	%rd45, %rd4;
$L__BB3_6:
	.pragma "nounroll";
	ld.global.nc.u32 	%r39, [%rd44];
	mad.wide.u32 	%rd21, %r39, %r6, %rd46;
	shr.u64 	%rd46, %rd21, 32;
	st.local.u32 	[%rd45], %rd21;
	add.s32 	%r83, %r83, 1;
	add.s64 	%rd45, %rd45, 4;
	add.s64 	%rd44, %rd44, 4;
	setp.ne.s32 	%p4, %r83, 6;
	@%p4 bra 	$L__BB3_6;
	shr.u32 	%r40, %r5, 23;
	st.local.u32 	[%rd4+24], %rd46;
	and.b32  	%r9, %r40, 31;
	and.b32  	%r41, %r40, 224;
	add.s32 	%r42, %r41, -128;
	shr.u32 	%r43, %r42, 5;
	mul.wide.u32 	%rd22, %r43, 4;
	sub.s64 	%rd11, %rd4, %rd22;
	ld.local.u32 	%r84, [%rd11+24];
	ld.local.u32 	%r85, [%rd11+20];
	setp.eq.s32 	%p5, %r9, 0;
	@%p5 bra 	$L__BB3_9;
	shf.l.wrap.b32 	%r84, %r85, %r84, %r9;
	ld.local.u32 	%r44, [%rd11+16];
	shf.l.wrap.b32 	%r85, %r44, %r85, %r9;
$L__BB3_9:
	shr.u32 	%r45, %r84, 30;
	shf.l.wrap.b32 	%r46, %r85, %r84, 2;
	shl.b32 	%r47, %r85, 2;
	shr.u32 	%r48, %r46, 31;
	add.s32 	%r49, %r48, %r45;
	neg.s32 	%r50, %r49;
	setp.lt.s32 	%p6, %r5, 0;
	selp.b32 	%r86, %r50, %r49, %p6;
	xor.b32  	%r51, %r46, %r5;
	shr.s32 	%r52, %r46, 31;
	xor.b32  	%r53, %r52, %r46;
	xor.b32  	%r54, %r52, %r47;
	cvt.u64.u32 	%rd23, %r53;
	shl.b64 	%rd24, %rd23, 32;
	cvt.u64.u32 	%rd25, %r54;
	or.b64  	%rd26, %rd24, %rd25;
	cvt.rn.f64.s64 	%fd1, %rd26;
	mul.f64 	%fd2, %fd1, 0d3BF921FB54442D19;
	cvt.rn.f32.f64 	%f28, %fd2;
	neg.f32 	%f29, %f28;
	setp.lt.s32 	%p7, %r51, 0;
	selp.f32 	%f71, %f29, %f28, %p7;
$L__BB3_10:
	setp.ltu.f32 	%p8, %f7, 0f47CE4780;
	add.s32 	%r56, %r86, 1;
	mul.rn.f32 	%f31, %f71, %f71;
	and.b32  	%r57, %r86, 1;
	setp.eq.b32 	%p9, %r57, 1;
	selp.f32 	%f32, %f71, 0f3F800000, %p9;
	fma.rn.f32 	%f33, %f31, %f32, 0f00000000;
	fma.rn.f32 	%f34, %f31, 0f37CBAC00, 0fBAB607ED;
	selp.f32 	%f35, 0fB94D4153, %f34, %p9;
	selp.f32 	%f36, 0f3C0885E4, 0f3D2AAABB, %p9;
	fma.rn.f32 	%f37, %f35, %f31, %f36;
	selp.f32 	%f38, 0fBE2AAAA8, 0fBEFFFFFF, %p9;
	fma.rn.f32 	%f39, %f37, %f31, %f38;
	fma.rn.f32 	%f40, %f39, %f33, %f32;
	and.b32  	%r58, %r56, 2;
	setp.eq.s32 	%p10, %r58, 0;
	mov.f32 	%f41, 0f00000000;
	sub.f32 	%f42, %f41, %f40;
	selp.f32 	%f11, %f40, %f42, %p10;
	@%p8 bra 	$L__BB3_18;
	setp.neu.f32 	%p11, %f7, 0f7F800000;
	@%p11 bra 	$L__BB3_13;
	mov.f32 	%f45, 0f00000000;
	mul.rn.f32 	%f72, %f5, %f45;
	mov.b32 	%r90, 0;
	bra.uni 	$L__BB3_18;
$L__BB3_13:
	mov.b32 	%r18, %f5;
	shl.b32 	%r60, %r18, 8;
	or.b32  	%r19, %r60, -2147483648;
	mov.b64 	%rd47, 0;
	mov.b32 	%r87, 0;
$L__BB3_14:
	.pragma "nounroll";
	mul.wide.u32 	%rd28, %r87, 4;
	mov.u64 	%rd29, __cudart_i2opi_f;
	add.s64 	%rd30, %rd29, %rd28;
	ld.global.nc.u32 	%r61, [%rd30];
	mad.wide.u32 	%rd31, %r61, %r19, %rd47;
	shr.u64 	%rd47, %rd31, 32;
	add.s64 	%rd32, %rd3, %rd28;
	st.local.u32 	[%rd32], %rd31;
	add.s32 	%r87, %r87, 1;
	setp.ne.s32 	%p12, %r87, 6;
	@%p12 bra 	$L__BB3_14;
	shr.u32 	%r62, %r18, 23;
	st.local.u32 	[%rd3+24], %rd47;
	and.b32  	%r22, %r62, 31;
	and.b32  	%r63, %r62, 224;
	add.s32 	%r64, %r63, -128;
	shr.u32 	%r65, %r64, 5;
	mul.wide.u32 	%rd33, %r65, 4;
	sub.s64 	%rd14, %rd3, %rd33;
	ld.local.u32 	%r88, [%rd14+24];
	ld.local.u32 	%r89, [%rd14+20];
	setp.eq.s32 	%p13, %r22, 0;
	@%p13 bra 	$L__BB3_17;
	shf.l.wrap.b32 	%r88, %r89, %r88, %r22;
	ld.local.u32 	%r66, [%rd14+16];
	shf.l.wrap.b32 	%r89, %r66, %r89, %r22;
$L__BB3_17:
	shr.u32 	%r67, %r88, 30;
	shf.l.wrap.b32 	%r68, %r89, %r88, 2;
	shl.b32 	%r69, %r89, 2;
	shr.u32 	%r70, %r68, 31;
	add.s32 	%r71, %r70, %r67;
	neg.s32 	%r72, %r71;
	setp.lt.s32 	%p14, %r18, 0;
	selp.b32 	%r90, %r72, %r71, %p14;
	xor.b32  	%r73, %r68, %r18;
	shr.s32 	%r74, %r68, 31;
	xor.b32  	%r75, %r74, %r68;
	xor.b32  	%r76, %r74, %r69;
	cvt.u64.u32 	%rd34, %r75;
	shl.b64 	%rd35, %rd34, 32;
	cvt.u64.u32 	%rd36, %r76;
	or.b64  	%rd37, %rd35, %rd36;
	cvt.rn.f64.s64 	%fd3, %rd37;
	mul.f64 	%fd4, %fd3, 0d3BF921FB54442D19;
	cvt.rn.f32.f64 	%f43, %fd4;
	neg.f32 	%f44, %f43;
	setp.lt.s32 	%p15, %r73, 0;
	selp.f32 	%f72, %f44, %f43, %p15;
$L__BB3_18:
	mul.rn.f32 	%f46, %f72, %f72;
	and.b32  	%r78, %r90, 1;
	setp.eq.b32 	%p16, %r78, 1;
	selp.f32 	%f47, 0f3F800000, %f72, %p16;
	fma.rn.f32 	%f48, %f46, %f47, 0f00000000;
	fma.rn.f32 	%f49, %f46, 0f37CBAC00, 0fBAB607ED;
	selp.f32 	%f50, %f49, 0fB94D4153, %p16;
	selp.f32 	%f51, 0f3D2AAABB, 0f3C0885E4, %p16;
	fma.rn.f32 	%f52, %f50, %f46, %f51;
	selp.f32 	%f53, 0fBEFFFFFF, 0fBE2AAAA8, %p16;
	fma.rn.f32 	%f54, %f52, %f46, %f53;
	fma.rn.f32 	%f55, %f54, %f48, %f47;
	and.b32  	%r79, %r90, 2;
	setp.eq.s32 	%p17, %r79, 0;
	mov.f32 	%f56, 0f00000000;
	sub.f32 	%f57, %f56, %f55;
	selp.f32 	%f58, %f55, %f57, %p17;
	mad.lo.s32 	%r80, %r82, %r32, %r2;
	mul.wide.u32 	%rd38, %r80, 4;
	add.s64 	%rd39, %rd2, %rd38;
	ld.global.f32 	%f59, [%rd39];
	mul.f32 	%f60, %f11, %f59;
	add.s64 	%rd40, %rd1, %rd38;
	ld.global.f32 	%f61, [%rd40];
	mul.f32 	%f62, %f61, %f58;
	sub.f32 	%f63, %f60, %f62;
	add.f32 	%f73, %f73, %f63;
	mul.f32 	%f64, %f59, %f58;
	fma.rn.f32 	%f65, %f11, %f61, %f64;
	add.f32 	%f74, %f74, %f65;
	add.s32 	%r82, %r82, 1;
	setp.ne.s32 	%p18, %r82, %r32;
	@%p18 bra 	$L__BB3_2;
$L__BB3_19:
	cvt.rn.f32.s32 	%f66, %r32;
	div.rn.f32 	%f67, %f73, %f66;
	mad.lo.s32 	%r81, %r32, %r1, %r2;
	mul.wide.s32 	%rd41, %r81, 4;
	add.s64 	%rd42, %rd2, %rd41;
	st.global.f32 	[%rd42], %f67;
	div.rn.f32 	%f68, %f74, %f66;
	add.s64 	%rd43, %rd1, %rd41;
	st.global.f32 	[%rd43], %f68;
	ret;

}
	// .globl	_Z10gpu_filterPfS_ii
.visible .entry _Z10gpu_filterPfS_ii(
	.param .u64 .ptr .align 1 _Z10gpu_filterPfS_ii_param_0,
	.param .u64 .ptr .align 1 _Z10gpu_filterPfS_ii_param_1,
	.param .u32 _Z10gpu_filterPfS_ii_param_2,
	.param .u32 _Z10gpu_filterPfS_ii_param_3
)
{
	.reg .pred 	%p<12>;
	.reg .b32 	%r<25>;
	.reg .b64 	%rd<8>;

	ld.param.u64 	%rd1, [_Z10gpu_filterPfS_ii_param_0];
	ld.param.u64 	%rd2, [_Z10gpu_filterPfS_ii_param_1];
	ld.param.u32 	%r3, [_Z10gpu_filterPfS_ii_param_2];
	ld.param.u32 	%r4, [_Z10gpu_filterPfS_ii_param_3];
	mov.u32 	%r6, %ctaid.x;
	mov.u32 	%r7, %ntid.x;
	mov.u32 	%r8, %tid.x;
	mad.lo.s32 	%r9, %r6, %r7, %r8;
	mov.u32 	%r10, %ctaid.y;
	mov.u32 	%r11, %ntid.y;
	mov.u32 	%r12, %tid.y;
	mad.lo.s32 	%r13, %r10, %r11, %r12;
	shr.s32 	%r14, %r3, 31;
	shr.u32 	%r15, %r14, 29;
	add.s32 	%r16, %r3, %r15;
	shr.s32 	%r17, %r16, 3;
	shr.s32 	%r18, %r4, 31;
	shr.u32 	%r19, %r18, 29;
	add.s32 	%r20, %r4, %r19;
	shr.s32 	%r21, %r20, 3;
	sub.s32 	%r22, %r4, %r21;
	setp.ge.s32 	%p1, %r9, %r17;
	setp.ge.s32 	%p2, %r13, %r21;
	setp.lt.s32 	%p3, %r13, %r22;
	and.pred  	%p4, %p2, %p3;
	or.pred  	%p5, %p1, %p4;
	setp.lt.s32 	%p6, %r9, %r22;
	or.pred  	%p7, %p6, %p2;
	and.pred  	%p8, %p5, %p7;
	or.pred  	%p9, %p6, %p3;
	and.pred  	%p10, %p8, %p9;
	not.pred 	%p11, %p10;
	@%p11 bra 	$L__BB4_2;
	cvta.to.global.u64 	%rd3, %rd1;
	cvta.to.global.u64 	%rd4, %rd2;
	mad.lo.s32 	%r23, %r3, %r13, %r9;
	mul.wide.s32 	%rd5, %r23, 4;
	add.s64 	%rd6, %rd3, %rd5;
	mov.b32 	%r24, 0;
	st.global.u32 	[%rd6], %r24;
	add.s64 	%rd7, %rd4, %rd5;
	st.global.u32 	[%rd7], %r24;
$L__BB4_2:
	ret;

}


// ===== COMPILED SASS (sm_100) =====

	.target	sm_100

	.elftype	@"ET_EXEC"


//--------------------- .note.nv.tkinfo           --------------------------
	.section	.note.nv.tkinfo,"",@"SHT_NOTE"
	.sectionflags	@"SHF_NOTE_NV_TKINFO"
	.tkinfo
        /*0018*/ 	.word	0x00000002
        /*0030*/ 	.string	""
        /*0030*/ 	.string	"ptxas"
        /*0030*/ 	.string	"Cuda compilation tools, release 13.0, V13.0.88"
        /*0030*/ 	.string	"Build cuda_13.0.r13.0/compiler.36424714_0"
        /*0030*/ 	.string	"-arch sm_100 -m 64 "



//--------------------- .note.nv.cuinfo           --------------------------
	.section	.note.nv.cuinfo,"",@"SHT_NOTE"
	.sectionflags	@"SHF_NOTE_NV_CUINFO"
        /*0018*/ 	.short	0x0002
        /*001a*/ 	.short	0x0064
        /*001c*/ 	.short	0x0082
	.zero		2


//--------------------- .nv.info                  --------------------------
	.section	.nv.info,"",@"SHT_CUDA_INFO"
	.align	4


	//----- nvinfo : EIATTR_REGCOUNT
	.align		4
        /*0000*/ 	.byte	0x04, 0x2f
        /*0002*/ 	.short	(.L_2 - .L_1)
	.align		4
.L_1:
        /*0004*/ 	.word	index@(_Z8gpu_fftxPfS_ii)
        /*0008*/ 	.word	0x0000001a


	//----- nvinfo : EIATTR_FRAME_SIZE
	.align		4
.L_2:
        /*000c*/ 	.byte	0x04, 0x11
        /*000e*/ 	.short	(.L_4 - .L_3)
	.align		4
.L_3:
        /*0010*/ 	.word	index@($__internal_3_$__cuda_sm3x_div_rn_noftz_f32_slowpath)
        /*0014*/ 	.word	0x00000020


	//----- nvinfo : EIATTR_FRAME_SIZE
	.align		4
.L_4:
        /*0018*/ 	.byte	0x04, 0x11
        /*001a*/ 	.short	(.L_6 - .L_5)
	.align		4
.L_5:
        /*001c*/ 	.word	index@(_Z8gpu_fftxPfS_ii)
        /*0020*/ 	.word	0x00000020


	//----- nvinfo : EIATTR_REGCOUNT
	.align		4
.L_6:
        /*0024*/ 	.byte	0x04, 0x2f
        /*0026*/ 	.short	(.L_8 - .L_7)
	.align		4
.L_7:
        /*0028*/ 	.word	index@(_Z9gpu_ifftxPfS_ii)
        /*002c*/ 	.word	0x0000001a


	//----- nvinfo : EIATTR_FRAME_SIZE
	.align		4
.L_8:
        /*0030*/ 	.byte	0x04, 0x11
        /*0032*/ 	.short	(.L_10 - .L_9)
	.align		4
.L_9:
        /*0034*/ 	.word	index@($__internal_2_$__cuda_sm3x_div_rn_noftz_f32_slowpath)
        /*0038*/ 	.word	0x00000020


	//----- nvinfo : EIATTR_FRAME_SIZE
	.align		4
.L_10:
        /*003c*/ 	.byte	0x04, 0x11
        /*003e*/ 	.short	(.L_12 - .L_11)
	.align		4
.L_11:
        /*0040*/ 	.word	index@(_Z9gpu_ifftxPfS_ii)
        /*0044*/ 	.word	0x00000020


	//----- nvinfo : EIATTR_REGCOUNT
	.align		4
.L_12:
        /*0048*/ 	.byte	0x04, 0x2f
        /*004a*/ 	.short	(.L_14 - .L_13)
	.align		4
.L_13:
        /*004c*/ 	.word	index@(_Z8gpu_fftyPfS_ii)
        /*0050*/ 	.word	0x0000001a


	//----- nvinfo : EIATTR_FRAME_SIZE
	.align		4
.L_14:
        /*0054*/ 	.byte	0x04, 0x11
        /*0056*/ 	.short	(.L_16 - .L_15)
	.align		4
.L_15:
        /*0058*/ 	.word	index@($__internal_1_$__cuda_sm3x_div_rn_noftz_f32_slowpath)
        /*005c*/ 	.word	0x00000020


	//----- nvinfo : EIATTR_FRAME_SIZE
	.align		4
.L_16:
        /*0060*/ 	.byte	0x04, 0x11
        /*0062*/ 	.short	(.L_18 - .L_17)
	.align		4
.L_17:
        /*0064*/ 	.word	index@(_Z8gpu_fftyPfS_ii)
        /*0068*/ 	.word	0x00000020


	//----- nvinfo : EIATTR_REGCOUNT
	.align		4
.L_18:
        /*006c*/ 	.byte	0x04, 0x2f
        /*006e*/ 	.short	(.L_20 - .L_19)
	.align		4
.L_19:
        /*0070*/ 	.word	index@(_Z9gpu_ifftyPfS_ii)
        /*0074*/ 	.word	0x0000001a


	//----- nvinfo : EIATTR_FRAME_SIZE
	.align		4
.L_20:
        /*0078*/ 	.byte	0x04, 0x11
        /*007a*/ 	.short	(.L_22 - .L_21)
	.align		4
.L_21:
        /*007c*/ 	.word	index@($__internal_0_$__cuda_sm3x_div_rn_noftz_f32_slowpath)
        /*0080*/ 	.word	0x00000020


	//----- nvinfo : EIATTR_FRAME_SIZE
	.align		4
.L_22:
        /*0084*/ 	.byte	0x04, 0x11
        /*0086*/ 	.short	(.L_24 - .L_23)
	.align		4
.L_23:
        /*0088*/ 	.word	index@(_Z9gpu_ifftyPfS_ii)
        /*008c*/ 	.word	0x00000020


	//----- nvinfo : EIATTR_REGCOUNT
	.align		4
.L_24:
        /*0090*/ 	.byte	0x04, 0x2f
        /*0092*/ 	.short	(.L_26 - .L_25)
	.align		4
.L_25:
        /*0094*/ 	.word	index@(_Z10gpu_filterPfS_ii)
        /*0098*/ 	.word	0x0000000a


	//----- nvinfo : EIATTR_FRAME_SIZE
	.align		4
.L_26:
        /*009c*/ 	.byte	0x04, 0x11
        /*009e*/ 	.short	(.L_28 - .L_27)
	.align		4
.L_27:
        /*00a0*/ 	.word	index@(_Z10gpu_filterPfS_ii)
        /*00a4*/ 	.word	0x00000000


	//----- nvinfo : EIATTR_MIN_STACK_SIZE
	.align		4
.L_28:
        /*00a8*/ 	.byte	0x04, 0x12
        /*00aa*/ 	.short	(.L_30 - .L_29)
	.align		4
.L_29:
        /*00ac*/ 	.word	index@(_Z10gpu_filterPfS_ii)
        /*00b0*/ 	.word	0x00000000


	//----- nvinfo : EIATTR_MIN_STACK_SIZE
	.align		4
.L_30:
        /*00b4*/ 	.byte	0x04, 0x12
        /*00b6*/ 	.short	(.L_32 - .L_31)
	.align		4
.L_31:
        /*00b8*/ 	.word	index@(_Z9gpu_ifftyPfS_ii)
        /*00bc*/ 	.word	0x00000020


	//----- nvinfo : EIATTR_MIN_STACK_SIZE
	.align		4
.L_32:
        /*00c0*/ 	.byte	0x04, 0x12
        /*00c2*/ 	.short	(.L_34 - .L_33)
	.align		4
.L_33:
        /*00c4*/ 	.word	index@(_Z8gpu_fftyPfS_ii)
        /*00c8*/ 	.word	0x00000020


	//----- nvinfo : EIATTR_MIN_STACK_SIZE
	.align		4
.L_34:
        /*00cc*/ 	.byte	0x04, 0x12
        /*00ce*/ 	.short	(.L_36 - .L_35)
	.align		4
.L_35:
        /*00d0*/ 	.word	index@(_Z9gpu_ifftxPfS_ii)
        /*00d4*/ 	.word	0x00000020


	//----- nvinfo : EIATTR_MIN_STACK_SIZE
	.align		4
.L_36:
        /*00d8*/ 	.byte	0x04, 0x12
        /*00da*/ 	.short	(.L_38 - .L_37)
	.align		4
.L_37:
        /*00dc*/ 	.word	index@(_Z8gpu_fftxPfS_ii)
        /*00e0*/ 	.word	0x00000020
.L_38:


//--------------------- .nv.compat                --------------------------
	.section	.nv.compat,"",@"SHT_CUDA_COMPAT_INFO"
	.align	4
        /*0000*/ 	.byte	0x02, 0x09, 0x00, 0x00, 0x02, 0x02, 0x01, 0x00, 0x02, 0x05, 0x05, 0x00, 0x03, 0x07, 0x01, 0x01
        /*0010*/ 	.byte	0x02, 0x03, 0x00, 0x00, 0x02, 0x06, 0x01, 0x00, 0x04, 0x0b, 0x08, 0x00, 0x01, 0x00, 0x00, 0x00
        /*0020*/ 	.byte	0x00, 0x00, 0x00, 0x00


//--------------------- .nv.info._Z10gpu_filterPfS_ii --------------------------
	.section	.nv.info._Z10gpu_filterPfS_ii,"",@"SHT_CUDA_INFO"
	.sectionflags	@""
	.align	4


	//----- nvinfo : EIATTR_CUDA_API_VERSION
	.align		4
        /*0000*/ 	.byte	0x04, 0x37
        /*0002*/ 	.short	(.L_40 - .L_39)
.L_39:
        /*0004*/ 	.word	0x00000082


	//----- nvinfo : EIATTR_KPARAM_INFO
	.align		4
.L_40:
        /*0008*/ 	.byte	0x04, 0x17
        /*000a*/ 	.short	(.L_42 - .L_41)
.L_41:
        /*000c*/ 	.word	0x00000000
        /*0010*/ 	.short	0x0003
        /*0012*/ 	.short	0x0014
        /*0014*/ 	.byte	0x00, 0xf0, 0x11, 0x00


	//----- nvinfo : EIATTR_KPARAM_INFO
	.align		4
.L_42:
        /*0018*/ 	.byte	0x04, 0x17
        /*001a*/ 	.short	(.L_44 - .L_43)
.L_43:
        /*001c*/ 	.word	0x00000000
        /*0020*/ 	.short	0x0002
        /*0022*/ 	.short	0x0010
        /*0024*/ 	.byte	0x00, 0xf0, 0x11, 0x00


	//----- nvinfo : EIATTR_KPARAM_INFO
	.align		4
.L_44:
        /*0028*/ 	.byte	0x04, 0x17
        /*002a*/ 	.short	(.L_46 - .L_45)
.L_45:
        /*002c*/ 	.word	0x00000000
        /*0030*/ 	.short	0x0001
        /*0032*/ 	.short	0x0008
        /*0034*/ 	.byte	0x00, 0xf5, 0x21, 0x00


	//----- nvinfo : EIATTR_KPARAM_INFO
	.align		4
.L_46:
        /*0038*/ 	.byte	0x04, 0x17
        /*003a*/ 	.short	(.L_48 - .L_47)
.L_47:
        /*003c*/ 	.word	0x00000000
        /*0040*/ 	.short	0x0000
        /*0042*/ 	.short	0x0000
        /*0044*/ 	.byte	0x00, 0xf5, 0x21, 0x00


	//----- nvinfo : EIATTR_SPARSE_MMA_MASK
	.align		4
.L_48:
        /*0048*/ 	.byte	0x03, 0x50
        /*004a*/ 	.short	0x0000


	//----- nvinfo : EIATTR_MAXREG_COUNT
	.align		4
        /*004c*/ 	.byte	0x03, 0x1b
        /*004e*/ 	.short	0x00ff


	//----- nvinfo : EIATTR_MERCURY_ISA_VERSION
	.align		4
        /*0050*/ 	.byte	0x03, 0x5f
        /*0052*/ 	.short	0x0101


	//----- nvinfo : EIATTR_VRC_CTA_INIT_COUNT
	.align		4
        /*0054*/ 	.byte	0x02, 0x4a
	.zero		1
	.zero		1


	//----- nvinfo : EIATTR_EXIT_INSTR_OFFSETS
	.align		4
        /*0058*/ 	.byte	0x04, 0x1c
        /*005a*/ 	.short	(.L_50 - .L_49)


	//   ....[0]....
.L_49:
        /*005c*/ 	.word	0x00000180


	//   ....[1]....
        /*0060*/ 	.word	0x00000210


	//----- nvinfo : EIATTR_CBANK_PARAM_SIZE
	.align		4
.L_50:
        /*0064*/ 	.byte	0x03, 0x19
        /*0066*/ 	.short	0x0018


	//----- nvinfo : EIATTR_PARAM_CBANK
	.align		4
        /*0068*/ 	.byte	0x04, 0x0a
        /*006a*/ 	.short	(.L_52 - .L_51)
	.align		4
.L_51:
        /*006c*/ 	.word	index@(.nv.constant0._Z10gpu_filterPfS_ii)
        /*0070*/ 	.short	0x0380
        /*0072*/ 	.short	0x0018


	//----- nvinfo : EIATTR_SW_WAR
	.align		4
.L_52:
        /*0074*/ 	.byte	0x04, 0x36
        /*0076*/ 	.short	(.L_54 - .L_53)
.L_53:
        /*0078*/ 	.word	0x00000008
.L_54:


//--------------------- .nv.info._Z9gpu_ifftyPfS_ii --------------------------
	.section	.nv.info._Z9gpu_ifftyPfS_ii,"",@"SHT_CUDA_INFO"
	.sectionflags	@""
	.align	4


	//----- nvinfo : EIATTR_CUDA_API_VERSION
	.align		4
        /*0000*/ 	.byte	0x04, 0x37
        /*0002*/ 	.short	(.L_56 - .L_55)
.L_55:
        /*0004*/ 	.word	0x00000082


	//----- nvinfo : EIATTR_KPARAM_INFO
	.align		4
.L_56:
        /*0008*/ 	.byte	0x04, 0x17
        /*000a*/ 	.short	(.L_58 - .L_57)
.L_57:
        /*000c*/ 	.word	0x00000000
        /*0010*/ 	.short	0x0003
        /*0012*/ 	.short	0x0014
        /*0014*/ 	.byte	0x00, 0xf0, 0x11, 0x00


	//----- nvinfo : EIATTR_KPARAM_INFO
	.align		4
.L_58:
        /*0018*/ 	.byte	0x04, 0x17
        /*001a*/ 	.short	(.L_60 - .L_59)
.L_59:
        /*001c*/ 	.word	0x00000000
        /*0020*/ 	.short	0x0002
        /*0022*/ 	.short	0x0010
        /*0024*/ 	.byte	0x00, 0xf0, 0x11, 0x00


	//----- nvinfo : EIATTR_KPARAM_INFO
	.align		4
.L_60:
        /*0028*/ 	.byte	0x04, 0x17
        /*002a*/ 	.short	(.L_62 - .L_61)
.L_61:
        /*002c*/ 	.word	0x00000000
        /*0030*/ 	.short	0x0001
        /*0032*/ 	.short	0x0008
        /*0034*/ 	.byte	0x00, 0xf5, 0x21, 0x00


	//----- nvinfo : EIATTR_KPARAM_INFO
	.align		4
.L_62:
        /*0038*/ 	.byte	0x04, 0x17
        /*003a*/ 	.short	(.L_64 - .L_63)
.L_63:
        /*003c*/ 	.word	0x00000000
        /*0040*/ 	.short	0x0000
        /*0042*/ 	.short	0x0000
        /*0044*/ 	.byte	0x00, 0xf5, 0x21, 0x00


	//----- nvinfo : EIATTR_SPARSE_MMA_MASK
	.align		4
.L_64:
        /*0048*/ 	.byte	0x03, 0x50
        /*004a*/ 	.short	0x0000


	//----- nvinfo : EIATTR_MAXREG_COUNT
	.align		4
        /*004c*/ 	.byte	0x03, 0x1b
        /*004e*/ 	.short	0x00ff


	//----- nvinfo : EIATTR_MERCURY_ISA_VERSION
	.align		4
        /*0050*/ 	.byte	0x03, 0x5f
        /*0052*/ 	.short	0x0101


	//----- nvinfo : EIATTR_VRC_CTA_INIT_COUNT
	.align		4
        /*0054*/ 	.byte	0x02, 0x4a
	.zero		1
	.zero		1


	//----- nvinfo : EIATTR_EXIT_INSTR_OFFSETS
	.align		4
        /*0058*/ 	.byte	0x04, 0x1c
        /*005a*/ 	.short	(.L_66 - .L_65)


	//   ....[0]....
.L_65:
        /*005c*/ 	.word	0x00000f40


	//----- nvinfo : EIATTR_CRS_STACK_SIZE
	.align		4
.L_66:
        /*0060*/ 	.byte	0x04, 0x1e
        /*0062*/ 	.short	(.L_68 - .L_67)
.L_67:
        /*0064*/ 	.word	0x00000000


	//----- nvinfo : EIATTR_CBANK_PARAM_SIZE
	.align		4
.L_68:
        /*0068*/ 	.byte	0x03, 0x19
        /*006a*/ 	.short	0x0018


	//----- nvinfo : EIATTR_PARAM_CBANK
	.align		4
        /*006c*/ 	.byte	0x04, 0x0a
        /*006e*/ 	.short	(.L_70 - .L_69)
	.align		4
.L_69:
        /*0070*/ 	.word	index@(.nv.constant0._Z9gpu_ifftyPfS_ii)
        /*0074*/ 	.short	0x0380
        /*0076*/ 	.short	0x0018


	//----- nvinfo : EIATTR_SW_WAR
	.align		4
.L_70:
        /*0078*/ 	.byte	0x04, 0x36
        /*007a*/ 	.short	(.L_72 - .L_71)
.L_71:
        /*007c*/ 	.word	0x00000008
.L_72:


//--------------------- .nv.info._Z8gpu_fftyPfS_ii --------------------------
	.section	.nv.info._Z8gpu_fftyPfS_ii,"",@"SHT_CUDA_INFO"
	.sectionflags	@""
	.align	4


	//----- nvinfo : EIATTR_CUDA_API_VERSION
	.align		4
        /*0000*/ 	.byte	0x04, 0x37
        /*0002*/ 	.short	(.L_74 - .L_73)
.L_73:
        /*0004*/ 	.word	0x00000082


	//----- nvinfo : EIATTR_KPARAM_INFO
	.align		4
.L_74:
        /*0008*/ 	.byte	0x04, 0x17
        /*000a*/ 	.short	(.L_76 - .L_75)
.L_75:
        /*000c*/ 	.word	0x00000000
        /*0010*/ 	.short	0x0003
        /*0012*/ 	.short	0x0014
        /*0014*/ 	.byte	0x00, 0xf0, 0x11, 0x00


	//----- nvinfo : EIATTR_KPARAM_INFO
	.align		4
.L_76:
        /*0018*/ 	.byte	0x04, 0x17
        /*001a*/ 	.short	(.L_78 - .L_77)
.L_77:
        /*001c*/ 	.word	0x00000000
        /*0020*/ 	.short	0x0002
        /*0022*/ 	.short	0x0010
        /*0024*/ 	.byte	0x00, 0xf0, 0x11, 0x00


	//----- nvinfo : EIATTR_KPARAM_INFO
	.align		4
.L_78:
        /*0028*/ 	.byte	0x04, 0x17
        /*002a*/ 	.short	(.L_80 - .L_79)
.L_79:
        /*002c*/ 	.word	0x00000000
        /*0030*/ 	.short	0x0001
        /*0032*/ 	.short	0x0008
        /*0034*/ 	.byte	0x00, 0xf5, 0x21, 0x00


	//----- nvinfo : EIATTR_KPARAM_INFO
	.align		4
.L_80:
        /*0038*/ 	.byte	0x04, 0x17
        /*003a*/ 	.short	(.L_82 - .L_81)
.L_81:
        /*003c*/ 	.word	0x00000000
        /*0040*/ 	.short	0x0000
        /*0042*/ 	.short	0x0000
        /*0044*/ 	.byte	0x00, 0xf5, 0x21, 0x00


	//----- nvinfo : EIATTR_SPARSE_MMA_MASK
	.align		4
.L_82:
        /*0048*/ 	.byte	0x03, 0x50
        /*004a*/ 	.short	0x0000


	//----- nvinfo : EIATTR_MAXREG_COUNT
	.align		4
        /*004c*/ 	.byte	0x03, 0x1b
        /*004e*/ 	.short	0x00ff


	//----- nvinfo : EIATTR_MERCURY_ISA_VERSION
	.align		4
        /*0050*/ 	.byte	0x03, 0x5f
        /*0052*/ 	.short	0x0101


	//----- nvinfo : EIATTR_VRC_CTA_INIT_COUNT
	.align		4
        /*0054*/ 	.byte	0x02, 0x4a
	.zero		1
	.zero		1


	//----- nvinfo : EIATTR_EXIT_INSTR_OFFSETS
	.align		4
        /*0058*/ 	.byte	0x04, 0x1c
        /*005a*/ 	.short	(.L_84 - .L_83)


	//   ....[0]....
.L_83:
        /*005c*/ 	.word	0x00000d30


	//----- nvinfo : EIATTR_CRS_STACK_SIZE
	.align		4
.L_84:
        /*0060*/ 	.byte	0x04, 0x1e
        /*0062*/ 	.short	(.L_86 - .L_85)
.L_85:
        /*0064*/ 	.word	0x00000000


	//----- nvinfo : EIATTR_CBANK_PARAM_SIZE
	.align		4
.L_86:
        /*0068*/ 	.byte	0x03, 0x19
        /*006a*/ 	.short	0x0018


	//----- nvinfo : EIATTR_PARAM_CBANK
	.align		4
        /*006c*/ 	.byte	0x04, 0x0a
        /*006e*/ 	.short	(.L_88 - .L_87)
	.align		4
.L_87:
        /*0070*/ 	.word	index@(.nv.constant0._Z8gpu_fftyPfS_ii)
        /*0074*/ 	.short	0x0380
        /*0076*/ 	.short	0x0018


	//----- nvinfo : EIATTR_SW_WAR
	.align		4
.L_88:
        /*0078*/ 	.byte	0x04, 0x36
        /*007a*/ 	.short	(.L_90 - .L_89)
.L_89:
        /*007c*/ 	.word	0x00000008
.L_90:


//--------------------- .nv.info._Z9gpu_ifftxPfS_ii --------------------------
	.section	.nv.info._Z9gpu_ifftxPfS_ii,"",@"SHT_CUDA_INFO"
	.sectionflags	@""
	.align	4


	//----- nvinfo : EIATTR_CUDA_API_VERSION
	.align		4
        /*0000*/ 	.byte	0x04, 0x37
        /*0002*/ 	.short	(.L_92 - .L_91)
.L_91:
        /*0004*/ 	.word	0x00000082


	//----- nvinfo : EIATTR_KPARAM_INFO
	.align		4
.L_92:
        /*0008*/ 	.byte	0x04, 0x17
        /*000a*/ 	.short	(.L_94 - .L_93)
.L_93:
        /*000c*/ 	.word	0x00000000
        /*0010*/ 	.short	0x0003
        /*0012*/ 	.short	0x0014
        /*0014*/ 	.byte	0x00, 0xf0, 0x11, 0x00


	//----- nvinfo : EIATTR_KPARAM_INFO
	.align		4
.L_94:
        /*0018*/ 	.byte	0x04, 0x17
        /*001a*/ 	.short	(.L_96 - .L_95)
.L_95:
        /*001c*/ 	.word	0x00000000
        /*0020*/ 	.short	0x0002
        /*0022*/ 	.short	0x0010
        /*0024*/ 	.byte	0x00, 0xf0, 0x11, 0x00


	//----- nvinfo : EIATTR_KPARAM_INFO
	.align		4
.L_96:
        /*0028*/ 	.byte	0x04, 0x17
        /*002a*/ 	.short	(.L_98 - .L_97)
.L_97:
        /*002c*/ 	.word	0x00000000
        /*0030*/ 	.short	0x0001
        /*0032*/ 	.short	0x0008
        /*0034*/ 	.byte	0x00, 0xf5, 0x21, 0x00


	//----- nvinfo : EIATTR_KPARAM_INFO
	.align		4
.L_98:
        /*0038*/ 	.byte	0x04, 0x17
        /*003a*/ 	.short	(.L_100 - .L_99)
.L_99:
        /*003c*/ 	.word	0x00000000
        /*0040*/ 	.short	0x0000
        /*0042*/ 	.short	0x0000
        /*0044*/ 	.byte	0x00, 0xf5, 0x21, 0x00


	//----- nvinfo : EIATTR_SPARSE_MMA_MASK
	.align		4
.L_100:
        /*0048*/ 	.byte	0x03, 0x50
        /*004a*/ 	.short	0x0000


	//----- nvinfo : EIATTR_MAXREG_COUNT
	.align		4
        /*004c*/ 	.byte	0x03, 0x1b
        /*004e*/ 	.short	0x00ff


	//----- nvinfo : EIATTR_MERCURY_ISA_VERSION
	.align		4
        /*0050*/ 	.byte	0x03, 0x5f
        /*0052*/ 	.short	0x0101


	//----- nvinfo : EIATTR_VRC_CTA_INIT_COUNT
	.align		4
        /*0054*/ 	.byte	0x02, 0x4a
	.zero		1
	.zero		1


	//----- nvinfo : EIATTR_EXIT_INSTR_OFFSETS
	.align		4
        /*0058*/ 	.byte	0x04, 0x1c
        /*005a*/ 	.short	(.L_102 - .L_101)


	//   ....[0]....
.L_101:
        /*005c*/ 	.word	0x00000f10


	//----- nvinfo : EIATTR_CRS_STACK_SIZE
	.align		4
.L_102:
        /*0060*/ 	.byte	0x04, 0x1e
        /*0062*/ 	.short	(.L_104 - .L_103)
.L_103:
        /*0064*/ 	.word	0x00000000


	//----- nvinfo : EIATTR_CBANK_PARAM_SIZE
	.align		4
.L_104:
        /*0068*/ 	.byte	0x03, 0x19
        /*006a*/ 	.short	0x0018


	//----- nvinfo : EIATTR_PARAM_CBANK
	.align		4
        /*006c*/ 	.byte	0x04, 0x0a
        /*006e*/ 	.short	(.L_106 - .L_105)
	.align		4
.L_105:
        /*0070*/ 	.word	index@(.nv.constant0._Z9gpu_ifftxPfS_ii)
        /*0074*/ 	.short	0x0380
        /*0076*/ 	.short	0x0018


	//----- nvinfo : EIATTR_SW_WAR
	.align		4
.L_106:
        /*0078*/ 	.byte	0x04, 0x36
        /*007a*/ 	.short	(.L_108 - .L_107)
.L_107:
        /*007c*/ 	.word	0x00000008
.L_108:


//--------------------- .nv.info._Z8gpu_fftxPfS_ii --------------------------
	.section	.nv.info._Z8gpu_fftxPfS_ii,"",@"SHT_CUDA_INFO"
	.sectionflags	@""
	.align	4


	//----- nvinfo : EIATTR_CUDA_API_VERSION
	.align		4
        /*0000*/ 	.byte	0x04, 0x37
        /*0002*/ 	.short	(.L_110 - .L_109)
.L_109:
        /*0004*/ 	.word	0x00000082


	//----- nvinfo : EIATTR_KPARAM_INFO
	.align		4
.L_110:
        /*0008*/ 	.byte	0x04, 0x17
        /*000a*/ 	.short	(.L_112 - .L_111)
.L_111:
        /*000c*/ 	.word	0x00000000
        /*0010*/ 	.short	0x0003
        /*0012*/ 	.short	0x0014
        /*0014*/ 	.byte	0x00, 0xf0, 0x11, 0x00


	//----- nvinfo : EIATTR_KPARAM_INFO
	.align		4
.L_112:
        /*0018*/ 	.byte	0x04, 0x17
        /*001a*/ 	.short	(.L_114 - .L_113)
.L_113:
        /*001c*/ 	.word	0x00000000
        /*0020*/ 	.short	0x0002
        /*0022*/ 	.short	0x0010
        /*0024*/ 	.byte	0x00, 0xf0, 0x11, 0x00


	//----- nvinfo : EIATTR_KPARAM_INFO
	.align		4
.L_114:
        /*0028*/ 	.byte	0x04, 0x17
        /*002a*/ 	.short	(.L_116 - .L_115)
.L_115:
        /*002c*/ 	.word	0x00000000
        /*0030*/ 	.short	0x0001
        /*0032*/ 	.short	0x0008
        /*0034*/ 	.byte	0x00, 0xf5, 0x21, 0x00


	//----- nvinfo : EIATTR_KPARAM_INFO
	.align		4
.L_116:
        /*0038*/ 	.byte	0x04, 0x17
        /*003a*/ 	.short	(.L_118 - .L_117)
.L_117:
        /*003c*/ 	.word	0x00000000
        /*0040*/ 	.short	0x0000
        /*0042*/ 	.short	0x0000
        /*0044*/ 	.byte	0x00, 0xf5, 0x21, 0x00


	//----- nvinfo : EIATTR_SPARSE_MMA_MASK
	.align		4
.L_118:
        /*0048*/ 	.byte	0x03, 0x50
        /*004a*/ 	.short	0x0000


	//----- nvinfo : EIATTR_MAXREG_COUNT
	.align		4
        /*004c*/ 	.byte	0x03, 0x1b
        /*004e*/ 	.short	0x00ff


	//----- nvinfo : EIATTR_MERCURY_ISA_VERSION
	.align		4
        /*0050*/ 	.byte	0x03, 0x5f
        /*0052*/ 	.short	0x0101


	//----- nvinfo : EIATTR_VRC_CTA_INIT_COUNT
	.align		4
        /*0054*/ 	.byte	0x02, 0x4a
	.zero		1
	.zero		1


	//----- nvinfo : EIATTR_EXIT_INSTR_OFFSETS
	.align		4
        /*0058*/ 	.byte	0x04, 0x1c
        /*005a*/ 	.short	(.L_120 - .L_119)


	//   ....[0]....
.L_119:
        /*005c*/ 	.word	0x00000d30


	//----- nvinfo : EIATTR_CRS_STACK_SIZE
	.align		4
.L_120:
        /*0060*/ 	.byte	0x04, 0x1e
        /*0062*/ 	.short	(.L_122 - .L_121)
.L_121:
        /*0064*/ 	.word	0x00000000


	//----- nvinfo : EIATTR_CBANK_PARAM_SIZE
	.align		4
.L_122:
        /*0068*/ 	.byte	0x03, 0x19
        /*006a*/ 	.short	0x0018


	//----- nvinfo : EIATTR_PARAM_CBANK
	.align		4
        /*006c*/ 	.byte	0x04, 0x0a
        /*006e*/ 	.short	(.L_124 - .L_123)
	.align		4
.L_123:
        /*0070*/ 	.word	index@(.nv.constant0._Z8gpu_fftxPfS_ii)
        /*0074*/ 	.short	0x0380
        /*0076*/ 	.short	0x0018


	//----- nvinfo : EIATTR_SW_WAR
	.align		4
.L_124:
        /*0078*/ 	.byte	0x04, 0x36
        /*007a*/ 	.short	(.L_126 - .L_125)
.L_125:
        /*007c*/ 	.word	0x00000008
.L_126:


//--------------------- .nv.callgraph             --------------------------
	.section	.nv.callgraph,"",@"SHT_CUDA_CALLGRAPH"
	.align	4
	.sectionentsize	8
	.align		4
        /*0000*/ 	.word	0x00000000
	.align		4
        /*0004*/ 	.word	0xffffffff
	.align		4
        /*0008*/ 	.word	0x00000000
	.align		4
        /*000c*/ 	.word	0xfffffffe
	.align		4
        /*0010*/ 	.word	0x00000000
	.align		4
        /*0014*/ 	.word	0xfffffffd
	.align		4
        /*0018*/ 	.word	0x00000000
	.align		4
        /*001c*/ 	.word	0xfffffffc


//--------------------- .nv.constant4             --------------------------
	.section	.nv.constant4,"a",@progbits
	.align	8
	.align		8
.nv.constant4:
        /*0000*/ 	.dword	__cudart_i2opi_f


//--------------------- .text._Z10gpu_filterPfS_ii --------------------------
	.section	.text._Z10gpu_filterPfS_ii,"ax",@progbits
	.align	128
        .global         _Z10gpu_filterPfS_ii
        .type           _Z10gpu_filterPfS_ii,@function
        .size           _Z10gpu_filterPfS_ii,(.L_x_101 - _Z10gpu_filterPfS_ii)
        .other          _Z10gpu_filterPfS_ii,@"STO_CUDA_ENTRY STV_DEFAULT"
_Z10gpu_filterPfS_ii:
.text._Z10gpu_filterPfS_ii:
[----:B------:R-:W-:Y:S01]  /*0000*/  LDC R1, c[0x0][0x37c] ;  /* 0x0000df00ff017b82 */ /* 0x000fe20000000800 */
[----:B------:R-:W0:Y:S01]  /*0010*/  S2R R2, SR_TID.Y ;  /* 0x0000000000027919 */ /* 0x000e220000002200 */
[----:B------:R-:W1:Y:S06]  /*0020*/  LDCU.64 UR10, c[0x0][0x390] ;  /* 0x00007200ff0a77ac */ /* 0x000e6c0008000a00 */
[----:B------:R-:W2:Y:S01]  /*0030*/  LDC R0, c[0x0][0x360] ;  /* 0x0000d800ff007b82 */ /* 0x000ea20000000800 */
[----:B------:R-:W2:Y:S07]  /*0040*/  S2R R3, SR_TID.X ;  /* 0x0000000000037919 */ /* 0x000eae0000002100 */
[----:B------:R-:W0:Y:S08]  /*0050*/  S2UR UR8, SR_CTAID.Y ;  /* 0x00000000000879c3 */ /* 0x000e300000002600 */
[----:B------:R-:W0:Y:S01]  /*0060*/  LDC R7, c[0x0][0x364] ;  /* 0x0000d900ff077b82 */ /* 0x000e220000000800 */
[----:B-1----:R-:W-:-:S04]  /*0070*/  USHF.R.S32.HI UR4, URZ, 0x1f, UR11 ;  /* 0x0000001fff047899 */ /* 0x002fc8000801140b */
[----:B------:R-:W-:-:S03]  /*0080*/  ULEA.HI UR4, UR4, UR11, URZ, 0x3 ;  /* 0x0000000b04047291 */ /* 0x000fc6000f8f18ff */
[----:B------:R-:W2:Y:S01]  /*0090*/  S2UR UR7, SR_CTAID.X ;  /* 0x00000000000779c3 */ /* 0x000ea20000002500 */
[----:B------:R-:W-:Y:S02]  /*00a0*/  USHF.R.S32.HI UR5, URZ, 0x3, UR4 ;  /* 0x00000003ff057899 */ /* 0x000fe40008011404 */
[----:B------:R-:W-:Y:S02]  /*00b0*/  USHF.R.S32.HI UR4, URZ, 0x1f, UR10 ;  /* 0x0000001fff047899 */ /* 0x000fe4000801140a */
[----:B------:R-:W-:Y:S02]  /*00c0*/  UIADD3 UR6, UPT, UPT, -UR5, UR11, URZ ;  /* 0x0000000b05067290 */ /* 0x000fe4000fffe1ff */
[----:B------:R-:W-:-:S04]  /*00d0*/  ULEA.HI UR4, UR4, UR10, URZ, 0x3 ;  /* 0x0000000a04047291 */ /* 0x000fc8000f8f18ff */
[----:B------:R-:W-:Y:S01]  /*00e0*/  USHF.R.S32.HI UR4, URZ, 0x3, UR4 ;  /* 0x00000003ff047899 */ /* 0x000fe20008011404 */
[----:B0-----:R-:W-:-:S05]  /*00f0*/  IMAD R7, R7, UR8, R2 ;  /* 0x0000000807077c24 */ /* 0x001fca000f8e0202 */
[C---:B------:R-:W-:Y:S02]  /*0100*/  ISETP.GE.AND P2, PT, R7.reuse, UR6, PT ;  /* 0x0000000607007c0c */ /* 0x040fe4000bf46270 */
[C---:B------:R-:W-:Y:S01]  /*0110*/  ISETP.GE.AND P0, PT, R7.reuse, UR5, PT ;  /* 0x0000000507007c0c */ /* 0x040fe2000bf06270 */
[----:B--2---:R-:W-:Y:S01]  /*0120*/  IMAD R0, R0, UR7, R3 ;  /* 0x0000000700007c24 */ /* 0x004fe2000f8e0203 */
[----:B------:R-:W-:-:S04]  /*0130*/  ISETP.GE.AND P1, PT, R7, UR5, !P2 ;  /* 0x0000000507007c0c */ /* 0x000fc8000d726270 */
[C---:B------:R-:W-:Y:S02]  /*0140*/  ISETP.LT.OR P0, PT, R0.reuse, UR6, P0 ;  /* 0x0000000600007c0c */ /* 0x040fe40008701670 */
[C---:B------:R-:W-:Y:S02]  /*0150*/  ISETP.LT.OR P2, PT, R0.reuse, UR6, !P2 ;  /* 0x0000000600007c0c */ /* 0x040fe4000d741670 */
[----:B------:R-:W-:-:S04]  /*0160*/  ISETP.GE.OR P1, PT, R0, UR4, P1 ;  /* 0x0000000400007c0c */ /* 0x000fc80008f26670 */
[----:B------:R-:W-:-:S13]  /*0170*/  PLOP3.LUT P0, PT, P2, P1, P0, 0x80, 0x0 ;  /* 0x000000000000781c */ /* 0x000fda0001703000 */
[----:B------:R-:W-:Y:S05]  /*0180*/  @!P0 EXIT ;  /* 0x000000000000894d */ /* 0x000fea0003800000 */
[----:B------:R-:W0:Y:S01]  /*0190*/  LDC.64 R2, c[0x0][0x380] ;  /* 0x0000e000ff027b82 */ /* 0x000e220000000a00 */
[----:B------:R-:W1:Y:S01]  /*01a0*/  LDCU.64 UR4, c[0x0][0x358] ;  /* 0x00006b00ff0477ac */ /* 0x000e620008000a00 */
[----:B------:R-:W-:-:S06]  /*01b0*/  IMAD R7, R7, UR10, R0 ;  /* 0x0000000a07077c24 */ /* 0x000fcc000f8e0200 */
[----:B------:R-:W2:Y:S01]  /*01c0*/  LDC.64 R4, c[0x0][0x388] ;  /* 0x0000e200ff047b82 */ /* 0x000ea20000000a00 */
[----:B0-----:R-:W-:-:S05]  /*01d0*/  IMAD.WIDE R2, R7, 0x4, R2 ;  /* 0x0000000407027825 */ /* 0x001fca00078e0202 */
[----:B-1----:R-:W-:Y:S01]  /*01e0*/  STG.E desc[UR4][R2.64], RZ ;  /* 0x000000ff02007986 */ /* 0x002fe2000c101904 */
[----:B--2---:R-:W-:-:S05]  /*01f0*/  IMAD.WIDE R4, R7, 0x4, R4 ;  /* 0x0000000407047825 */ /* 0x004fca00078e0204 */
[----:B------:R-:W-:Y:S01]  /*0200*/  STG.E desc[UR4][R4.64], RZ ;  /* 0x000000ff04007986 */ /* 0x000fe2000c101904 */
[----:B------:R-:W-:Y:S05]  /*0210*/  EXIT ;  /* 0x000000000000794d */ /* 0x000fea0003800000 */
.L_x_0:
[----:B------:R-:W-:-:S00]  /*0220*/  BRA `(.L_x_0) ;  /* 0xfffffffc00fc7947 */ /* 0x000fc0000383ffff */
[----:B------:R-:W-:-:S00]  /*0230*/  NOP ;  /* 0x0000000000007918 */ /* 0x000fc00000000000 */
        /* <DEDUP_REMOVED lines=12> */
.L_x_101:


//--------------------- .text._Z9gpu_ifftyPfS_ii  --------------------------
	.section	.text._Z9gpu_ifftyPfS_ii,"ax",@progbits
	.align	128
        .global         _Z9gpu_ifftyPfS_ii
        .type           _Z9gpu_ifftyPfS_ii,@function
        .size           _Z9gpu_ifftyPfS_ii,(.L_x_97 - _Z9gpu_ifftyPfS_ii)
        .other          _Z9gpu_ifftyPfS_ii,@"STO_CUDA_ENTRY STV_DEFAULT"
_Z9gpu_ifftyPfS_ii:
.text._Z9gpu_ifftyPfS_ii:
[----:B------:R-:W0:Y:S01]  /*0000*/  LDC R1, c[0x0][0x37c] ;  /* 0x0000df00ff017b82 */ /* 0x000e220000000800 */
[----:B------:R-:W1:Y:S01]  /*0010*/  LDCU UR5, c[0x0][0x390] ;  /* 0x00007200ff0577ac */ /* 0x000e620008000800 */
[----:B------:R-:W2:Y:S06]  /*0020*/  S2R R0, SR_TID.Y ;  /* 0x0000000000007919 */ /* 0x000eac0000002200 */
[----:B------:R-:W2:Y:S01]  /*0030*/  S2UR UR4, SR_CTAID.Y ;  /* 0x00000000000479c3 */ /* 0x000ea20000002600 */
[----:B0-----:R-:W-:Y:S01]  /*0040*/  VIADD R1, R1, 0xffffffe0 ;  /* 0xffffffe001017836 */ /* 0x001fe20000000000 */
[----:B------:R-:W0:Y:S01]  /*0050*/  LDCU.64 UR6, c[0x0][0x358] ;  /* 0x00006b00ff0677ac */ /* 0x000e220008000a00 */
[----:B------:R-:W-:-:S05]  /*0060*/  CS2R R8, SRZ ;  /* 0x0000000000087805 */ /* 0x000fca000001ff00 */
[----:B------:R-:W2:Y:S01]  /*0070*/  LDC R7, c[0x0][0x364] ;  /* 0x0000d900ff077b82 */ /* 0x000ea20000000800 */
[----:B-1----:R-:W-:-:S07]  /*0080*/  IMAD.U32 R4, RZ, RZ, UR5 ;  /* 0x00000005ff047e24 */ /* 0x002fce000f8e00ff */
[----:B------:R-:W1:Y:S01]  /*0090*/  S2UR UR8, SR_CTAID.X ;  /* 0x00000000000879c3 */ /* 0x000e620000002500 */
[----:B------:R-:W-:Y:S01]  /*00a0*/  ISETP.NE.AND P0, PT, R4, RZ, PT ;  /* 0x000000ff0400720c */ /* 0x000fe20003f05270 */
[----:B--2---:R-:W-:-:S12]  /*00b0*/  IMAD R7, R7, UR4, R0 ;  /* 0x0000000407077c24 */ /* 0x004fd8000f8e0200 */
[----:B01----:R-:W-:Y:S05]  /*00c0*/  @!P0 BRA `(.L_x_1) ;  /* 0x0000000c00008947 */ /* 0x003fea0003800000 */
[----:B------:R-:W-:Y:S02]  /*00d0*/  I2FP.F32.U32 R12, R7 ;  /* 0x00000007000c7245 */ /* 0x000fe40000201000 */
[----:B------:R-:W-:Y:S02]  /*00e0*/  CS2R R8, SRZ ;  /* 0x0000000000087805 */ /* 0x000fe4000001ff00 */
[----:B------:R-:W-:Y:S01]  /*00f0*/  I2FP.F32.S32 R10, R4 ;  /* 0x00000004000a7245 */ /* 0x000fe20000201400 */
[----:B------:R-:W-:Y:S02]  /*0100*/  IMAD.MOV.U32 R11, RZ, RZ, RZ ;  /* 0x000000ffff0b7224 */ /* 0x000fe400078e00ff */
[----:B------:R-:W-:-:S07]  /*0110*/  FMUL R12, R12, 6.2831850051879882812 ;  /* 0x40c90fda0c0c7820 */ /* 0x000fce0000400000 */
.L_x_10:
[----:B------:R-:W0:Y:S01]  /*0120*/  MUFU.RCP R5, R10 ;  /* 0x0000000a00057308 */ /* 0x000e220000001000 */
[----:B------:R-:W-:Y:S01]  /*0130*/  I2FP.F32.U32 R3, R11 ;  /* 0x0000000b00037245 */ /* 0x000fe20000201000 */
[----:B------:R-:W-:Y:S04]  /*0140*/  BSSY.RECONVERGENT B0, `(.L_x_2) ;  /* 0x000000d000007945 */ /* 0x000fe80003800200 */
[----:B------:R-:W-:-:S04]  /*0150*/  FMUL R0, R12, R3 ;  /* 0x000000030c007220 */ /* 0x000fc80000400000 */
[----:B------:R-:W1:Y:S01]  /*0160*/  FCHK P0, R0, R10 ;  /* 0x0000000a00007302 */ /* 0x000e620000000000 */
[----:B0-----:R-:W-:-:S04]  /*0170*/  FFMA R2, -R10, R5, 1 ;  /* 0x3f8000000a027423 */ /* 0x001fc80000000105 */
[----:B------:R-:W-:-:S04]  /*0180*/  FFMA R5, R5, R2, R5 ;  /* 0x0000000205057223 */ /* 0x000fc80000000005 */
[----:B------:R-:W-:-:S04]  /*0190*/  FFMA R2, R0, R5, RZ ;  /* 0x0000000500027223 */ /* 0x000fc800000000ff */
[----:B------:R-:W-:-:S04]  /*01a0*/  FFMA R13, -R10, R2, R0 ;  /* 0x000000020a0d7223 */ /* 0x000fc80000000100 */
[----:B------:R-:W-:Y:S01]  /*01b0*/  FFMA R13, R5, R13, R2 ;  /* 0x0000000d050d7223 */ /* 0x000fe20000000002 */
[----:B-1----:R-:W-:Y:S06]  /*01c0*/  @!P0 BRA `(.L_x_3) ;  /* 0x0000000000108947 */ /* 0x002fec0003800000 */
[----:B------:R-:W-:Y:S01]  /*01d0*/  IMAD.MOV.U32 R3, RZ, RZ, R10 ;  /* 0x000000ffff037224 */ /* 0x000fe200078e000a */
[----:B------:R-:W-:-:S07]  /*01e0*/  MOV R2, 0x200 ;  /* 0x0000020000027802 */ /* 0x000fce0000000f00 */
[----:B------:R-:W-:Y:S05]  /*01f0*/  CALL.REL.NOINC `($__internal_0_$__cuda_sm3x_div_rn_noftz_f32_slowpath) ;  /* 0x0000000c00547944 */ /* 0x000fea0003c00000 */
[----:B------:R-:W-:-:S07]  /*0200*/  IMAD.MOV.U32 R13, RZ, RZ, R0 ;  /* 0x000000ffff0d7224 */ /* 0x000fce00078e0000 */
.L_x_3:
[----:B------:R-:W-:Y:S05]  /*0210*/  BSYNC.RECONVERGENT B0 ;  /* 0x0000000000007941 */ /* 0x000fea0003800200 */
.L_x_2:
[C---:B------:R-:W-:Y:S01]  /*0220*/  FMUL R0, R13.reuse, 0.63661974668502807617 ;  /* 0x3f22f9830d007820 */ /* 0x040fe20000400000 */
[----:B------:R-:W-:Y:S01]  /*0230*/  FSETP.GE.AND P0, PT, |R13|, 105615, PT ;  /* 0x47ce47800d00780b */ /* 0x000fe20003f06200 */
[----:B------:R-:W-:Y:S04]  /*0240*/  BSSY.RECONVERGENT B0, `(.L_x_4) ;  /* 0x0000040000007945 */ /* 0x000fe80003800200 */
[----:B------:R-:W0:Y:S02]  /*0250*/  F2I.NTZ R0, R0 ;  /* 0x0000000000007305 */ /* 0x000e240000203100 */
[----:B0-----:R-:W-:Y:S01]  /*0260*/  I2FP.F32.S32 R2, R0 ;  /* 0x0000000000027245 */ /* 0x001fe20000201400 */
[----:B------:R-:W-:-:S04]  /*0270*/  IMAD.MOV.U32 R18, RZ, RZ, R0 ;  /* 0x000000ffff127224 */ /* 0x000fc800078e0000 */
[----:B------:R-:W-:-:S04]  /*0280*/  FFMA R3, R2, -1.5707962512969970703, R13 ;  /* 0xbfc90fda02037823 */ /* 0x000fc8000000000d */
[----:B------:R-:W-:-:S04]  /*0290*/  FFMA R3, R2, -7.5497894158615963534e-08, R3 ;  /* 0xb3a2216802037823 */ /* 0x000fc80000000003 */
[----:B------:R-:W-:-:S04]  /*02a0*/  FFMA R5, R2, -5.3903029534742383927e-15, R3 ;  /* 0xa7c234c502057823 */ /* 0x000fc80000000003 */
[----:B------:R-:W-:Y:S01]  /*02b0*/  IMAD.MOV.U32 R2, RZ, RZ, R5 ;  /* 0x000000ffff027224 */ /* 0x000fe200078e0005 */
[----:B------:R-:W-:Y:S06]  /*02c0*/  @!P0 BRA `(.L_x_5) ;  /* 0x0000000000dc8947 */ /* 0x000fec0003800000 */
[----:B------:R-:W-:-:S13]  /*02d0*/  FSETP.NEU.AND P0, PT, |R13|, +INF , PT ;  /* 0x7f8000000d00780b */ /* 0x000fda0003f0d200 */
[----:B------:R-:W-:Y:S01]  /*02e0*/  @!P0 FMUL R2, RZ, R13 ;  /* 0x0000000dff028220 */ /* 0x000fe20000400000 */
[----:B------:R-:W-:Y:S01]  /*02f0*/  @!P0 IMAD.MOV.U32 R0, RZ, RZ, RZ ;  /* 0x000000ffff008224 */ /* 0x000fe200078e00ff */
[----:B------:R-:W-:Y:S06]  /*0300*/  @!P0 BRA `(.L_x_5) ;  /* 0x0000000000cc8947 */ /* 0x000fec0003800000 */
[----:B------:R-:W-:Y:S01]  /*0310*/  IMAD.SHL.U32 R2, R13, 0x100, RZ ;  /* 0x000001000d027824 */ /* 0x000fe200078e00ff */
[----:B------:R-:W0:Y:S01]  /*0320*/  LDCU.64 UR10, c[0x4][URZ] ;  /* 0x01000000ff0a77ac */ /* 0x000e220008000a00 */
[----:B------:R-:W-:Y:S02]  /*0330*/  IMAD.MOV.U32 R6, RZ, RZ, RZ ;  /* 0x000000ffff067224 */ /* 0x000fe400078e00ff */
[----:B------:R-:W-:Y:S01]  /*0340*/  IMAD.MOV.U32 R0, RZ, RZ, R1 ;  /* 0x000000ffff007224 */ /* 0x000fe200078e0001 */
[----:B------:R-:W-:Y:S01]  /*0350*/  LOP3.LUT R19, R2, 0x80000000, RZ, 0xfc, !PT ;  /* 0x8000000002137812 */ /* 0x000fe200078efcff */
[----:B------:R-:W-:Y:S01]  /*0360*/  UMOV UR5, URZ ;  /* 0x000000ff00057c82 */ /* 0x000fe20008000000 */
[----:B------:R-:W-:-:S05]  /*0370*/  UMOV UR4, URZ ;  /* 0x000000ff00047c82 */ /* 0x000fca0008000000 */
.L_x_6:
[----:B0-----:R-:W-:Y:S02]  /*0380*/  IMAD.U32 R14, RZ, RZ, UR10 ;  /* 0x0000000aff0e7e24 */ /* 0x001fe4000f8e00ff */
[----:B------:R-:W-:-:S05]  /*0390*/  IMAD.U32 R15, RZ, RZ, UR11 ;  /* 0x0000000bff0f7e24 */ /* 0x000fca000f8e00ff */
[----:B------:R-:W2:Y:S01]  /*03a0*/  LDG.E.CONSTANT R2, desc[UR6][R14.64] ;  /* 0x000000060e027981 */ /* 0x000ea2000c1e9900 */
[----:B------:R-:W-:Y:S02]  /*03b0*/  UIADD3 UR10, UP0, UPT, UR10, 0x4, URZ ;  /* 0x000000040a0a7890 */ /* 0x000fe4000ff1e0ff */
[----:B------:R-:W-:Y:S02]  /*03c0*/  UIADD3 UR4, UPT, UPT, UR4, 0x1, URZ ;  /* 0x0000000104047890 */ /* 0x000fe4000fffe0ff */
[----:B------:R-:W-:Y:S02]  /*03d0*/  UIADD3.X UR11, UPT, UPT, URZ, UR11, URZ, UP0, !UPT ;  /* 0x0000000bff0b7290 */ /* 0x000fe400087fe4ff */
[----:B------:R-:W-:Y:S01]  /*03e0*/  UISETP.NE.AND UP0, UPT, UR4, 0x6, UPT ;  /* 0x000000060400788c */ /* 0x000fe2000bf05270 */
[----:B--2---:R-:W-:-:S03]  /*03f0*/  IMAD.WIDE.U32 R2, R2, R19, RZ ;  /* 0x0000001302027225 */ /* 0x004fc600078e00ff */
[----:B------:R-:W-:-:S04]  /*0400*/  IADD3 R17, P0, PT, R2, R6, RZ ;  /* 0x0000000602117210 */ /* 0x000fc80007f1e0ff */
[----:B------:R-:W-:Y:S01]  /*0410*/  IADD3.X R6, PT, PT, R3, UR5, RZ, P0, !PT ;  /* 0x0000000503067c10 */ /* 0x000fe200087fe4ff */
[----:B------:R0:W-:Y:S02]  /*0420*/  STL [R0], R17 ;  /* 0x0000001100007387 */ /* 0x0001e40000100800 */
[----:B0-----:R-:W-:Y:S01]  /*0430*/  IADD3 R0, PT, PT, R0, 0x4, RZ ;  /* 0x0000000400007810 */ /* 0x001fe20007ffe0ff */
[----:B------:R-:W-:Y:S06]  /*0440*/  BRA.U UP0, `(.L_x_6) ;  /* 0xfffffffd00cc7547 */ /* 0x000fec000b83ffff */
[----:B------:R-:W-:Y:S01]  /*0450*/  SHF.R.U32.HI R4, RZ, 0x17, R13 ;  /* 0x00000017ff047819 */ /* 0x000fe2000001160d */
[----:B------:R0:W-:Y:S03]  /*0460*/  STL [R1+0x18], R6 ;  /* 0x0000180601007387 */ /* 0x0001e60000100800 */
[C---:B------:R-:W-:Y:S02]  /*0470*/  LOP3.LUT R0, R4.reuse, 0xe0, RZ, 0xc0, !PT ;  /* 0x000000e004007812 */ /* 0x040fe400078ec0ff */
[----:B------:R-:W-:-:S03]  /*0480*/  LOP3.LUT P0, RZ, R4, 0x1f, RZ, 0xc0, !PT ;  /* 0x0000001f04ff7812 */ /* 0x000fc6000780c0ff */
[----:B------:R-:W-:-:S05]  /*0490*/  VIADD R0, R0, 0xffffff80 ;  /* 0xffffff8000007836 */ /* 0x000fca0000000000 */
[----:B------:R-:W-:-:S05]  /*04a0*/  SHF.R.U32.HI R0, RZ, 0x5, R0 ;  /* 0x00000005ff007819 */ /* 0x000fca0000011600 */
[----:B------:R-:W-:-:S05]  /*04b0*/  IMAD R16, R0, -0x4, R1 ;  /* 0xfffffffc00107824 */ /* 0x000fca00078e0201 */
[----:B------:R-:W2:Y:S04]  /*04c0*/  LDL R0, [R16+0x18] ;  /* 0x0000180010007983 */ /* 0x000ea80000100800 */
[----:B------:R-:W2:Y:S04]  /*04d0*/  LDL R3, [R16+0x14] ;  /* 0x0000140010037983 */ /* 0x000ea80000100800 */
[----:B------:R-:W3:Y:S01]  /*04e0*/  @P0 LDL R2, [R16+0x10] ;  /* 0x0000100010020983 */ /* 0x000ee20000100800 */
[----:B------:R-:W-:Y:S01]  /*04f0*/  LOP3.LUT R4, R4, 0x1f, RZ, 0xc0, !PT ;  /* 0x0000001f04047812 */ /* 0x000fe200078ec0ff */
[----:B------:R-:W-:Y:S01]  /*0500*/  UMOV UR4, 0x54442d19 ;  /* 0x54442d1900047882 */ /* 0x000fe20000000000 */
[----:B------:R-:W-:-:S02]  /*0510*/  UMOV UR5, 0x3bf921fb ;  /* 0x3bf921fb00057882 */ /* 0x000fc40000000000 */
[-C--:B--2---:R-:W-:Y:S02]  /*0520*/  @P0 SHF.L.W.U32.HI R0, R3, R4.reuse, R0 ;  /* 0x0000000403000219 */ /* 0x084fe40000010e00 */
[----:B---3--:R-:W-:Y:S02]  /*0530*/  @P0 SHF.L.W.U32.HI R3, R2, R4, R3 ;  /* 0x0000000402030219 */ /* 0x008fe40000010e03 */
[----:B------:R-:W-:Y:S02]  /*0540*/  ISETP.GE.AND P0, PT, R13, RZ, PT ;  /* 0x000000ff0d00720c */ /* 0x000fe40003f06270 */
[C---:B------:R-:W-:Y:S01]  /*0550*/  SHF.L.W.U32.HI R2, R3.reuse, 0x2, R0 ;  /* 0x0000000203027819 */ /* 0x040fe20000010e00 */
[----:B------:R-:W-:-:S03]  /*0560*/  IMAD.SHL.U32 R3, R3, 0x4, RZ ;  /* 0x0000000403037824 */ /* 0x000fc600078e00ff */
[----:B------:R-:W-:-:S04]  /*0570*/  SHF.R.S32.HI R4, RZ, 0x1f, R2 ;  /* 0x0000001fff047819 */ /* 0x000fc80000011402 */
[C---:B------:R-:W-:Y:S02]  /*0580*/  LOP3.LUT R14, R4.reuse, R3, RZ, 0x3c, !PT ;  /* 0x00000003040e7212 */ /* 0x040fe400078e3cff */
[----:B------:R-:W-:Y:S02]  /*0590*/  LOP3.LUT R15, R4, R2, RZ, 0x3c, !PT ;  /* 0x00000002040f7212 */ /* 0x000fe400078e3cff */
[----:B------:R-:W-:Y:S02]  /*05a0*/  SHF.R.U32.HI R3, RZ, 0x1e, R0 ;  /* 0x0000001eff037819 */ /* 0x000fe40000011600 */
[C---:B------:R-:W-:Y:S02]  /*05b0*/  LOP3.LUT R4, R2.reuse, R13, RZ, 0x3c, !PT ;  /* 0x0000000d02047212 */ /* 0x040fe400078e3cff */
[----:B------:R-:W1:Y:S01]  /*05c0*/  I2F.F64.S64 R14, R14 ;  /* 0x0000000e000e7312 */ /* 0x000e620000301c00 */
[----:B------:R-:W-:Y:S02]  /*05d0*/  LEA.HI R0, R2, R3, RZ, 0x1 ;  /* 0x0000000302007211 */ /* 0x000fe400078f08ff */
[----:B------:R-:W-:-:S03]  /*05e0*/  ISETP.GE.AND P1, PT, R4, RZ, PT ;  /* 0x000000ff0400720c */ /* 0x000fc60003f26270 */
[----:B------:R-:W-:-:S04]  /*05f0*/  IMAD.MOV R2, RZ, RZ, -R0 ;  /* 0x000000ffff027224 */ /* 0x000fc800078e0a00 */
[----:B------:R-:W-:Y:S01]  /*0600*/  @!P0 IMAD.MOV.U32 R0, RZ, RZ, R2 ;  /* 0x000000ffff008224 */ /* 0x000fe200078e0002 */
[----:B-1----:R-:W-:-:S10]  /*0610*/  DMUL R16, R14, UR4 ;  /* 0x000000040e107c28 */ /* 0x002fd40008000000 */
[----:B------:R-:W1:Y:S02]  /*0620*/  F2F.F32.F64 R16, R16 ;  /* 0x0000001000107310 */ /* 0x000e640000301000 */
[----:B01----:R-:W-:-:S07]  /*0630*/  FSEL R2, -R16, R16, !P1 ;  /* 0x0000001010027208 */ /* 0x003fce0004800100 */
.L_x_5:
[----:B------:R-:W-:Y:S05]  /*0640*/  BSYNC.RECONVERGENT B0 ;  /* 0x0000000000007941 */ /* 0x000fea0003800200 */
.L_x_4:
[----:B------:R-:W-:Y:S02]  /*0650*/  IMAD.MOV.U32 R14, RZ, RZ, 0x37cbac00 ;  /* 0x37cbac00ff0e7424 */ /* 0x000fe400078e00ff */
[----:B------:R-:W-:Y:S01]  /*0660*/  FMUL R3, R2, R2 ;  /* 0x0000000202037220 */ /* 0x000fe20000400000 */
[C---:B------:R-:W-:Y:S01]  /*0670*/  LOP3.LUT R6, R0.reuse, 0x1, RZ, 0xc0, !PT ;  /* 0x0000000100067812 */ /* 0x040fe200078ec0ff */
[----:B------:R-:W-:Y:S01]  /*0680*/  IMAD.MOV.U32 R15, RZ, RZ, 0x3c0885e4 ;  /* 0x3c0885e4ff0f7424 */ /* 0x000fe200078e00ff */
[----:B------:R-:W-:Y:S01]  /*0690*/  BSSY.RECONVERGENT B0, `(.L_x_7) ;  /* 0x0000044000007945 */ /* 0x000fe20003800200 */
[----:B------:R-:W-:Y:S01]  /*06a0*/  FFMA R4, R3, R14, -0.0013887860113754868507 ;  /* 0xbab607ed03047423 */ /* 0x000fe2000000000e */
[----:B------:R-:W-:Y:S01]  /*06b0*/  VIADD R0, R0, 0x1 ;  /* 0x0000000100007836 */ /* 0x000fe20000000000 */
[----:B------:R-:W-:Y:S01]  /*06c0*/  ISETP.NE.U32.AND P0, PT, R6, 0x1, PT ;  /* 0x000000010600780c */ /* 0x000fe20003f05070 */
[----:B------:R-:W-:-:S03]  /*06d0*/  IMAD.MOV.U32 R16, RZ, RZ, 0x3e2aaaa8 ;  /* 0x3e2aaaa8ff107424 */ /* 0x000fc600078e00ff */
[----:B------:R-:W-:Y:S02]  /*06e0*/  FSEL R4, R4, -0.00019574658654164522886, P0 ;  /* 0xb94d415304047808 */ /* 0x000fe40000000000 */
[----:B------:R-:W-:Y:S02]  /*06f0*/  FSEL R6, R15, 0.041666727513074874878, !P0 ;  /* 0x3d2aaabb0f067808 */ /* 0x000fe40004000000 */
[----:B------:R-:W-:Y:S02]  /*0700*/  LOP3.LUT P1, RZ, R0, 0x2, RZ, 0xc0, !PT ;  /* 0x0000000200ff7812 */ /* 0x000fe4000782c0ff */
[----:B------:R-:W-:Y:S01]  /*0710*/  FSEL R0, R2, 1, !P0 ;  /* 0x3f80000002007808 */ /* 0x000fe20004000000 */
[----:B------:R-:W-:Y:S01]  /*0720*/  FFMA R4, R3, R4, R6 ;  /* 0x0000000403047223 */ /* 0x000fe20000000006 */
[----:B------:R-:W-:Y:S02]  /*0730*/  FSEL R19, -R16, -0.4999999701976776123, !P0 ;  /* 0xbeffffff10137808 */ /* 0x000fe40004000100 */
[----:B------:R-:W-:Y:S01]  /*0740*/  FSETP.GE.AND P0, PT, |R13|, 105615, PT ;  /* 0x47ce47800d00780b */ /* 0x000fe20003f06200 */
[----:B------:R-:W-:-:S02]  /*0750*/  FFMA R17, R3, R0, RZ ;  /* 0x0000000003117223 */ /* 0x000fc400000000ff */
[----:B------:R-:W-:-:S04]  /*0760*/  FFMA R4, R3, R4, R19 ;  /* 0x0000000403047223 */ /* 0x000fc80000000013 */
[----:B------:R-:W-:-:S04]  /*0770*/  FFMA R17, R17, R4, R0 ;  /* 0x0000000411117223 */ /* 0x000fc80000000000 */
[----:B------:R-:W-:Y:S02]  /*0780*/  @P1 FADD R17, RZ, -R17 ;  /* 0x80000011ff111221 */ /* 0x000fe40000000000 */
[----:B------:R-:W-:Y:S05]  /*0790*/  @!P0 BRA `(.L_x_8) ;  /* 0x0000000000cc8947 */ /* 0x000fea0003800000 */
[----:B------:R-:W-:-:S13]  /*07a0*/  FSETP.NEU.AND P0, PT, |R13|, +INF , PT ;  /* 0x7f8000000d00780b */ /* 0x000fda0003f0d200 */
[----:B------:R-:W-:Y:S01]  /*07b0*/  @!P0 FMUL R5, RZ, R13 ;  /* 0x0000000dff058220 */ /* 0x000fe20000400000 */
[----:B------:R-:W-:Y:S01]  /*07c0*/  @!P0 IMAD.MOV.U32 R18, RZ, RZ, RZ ;  /* 0x000000ffff128224 */ /* 0x000fe200078e00ff */
[----:B------:R-:W-:Y:S06]  /*07d0*/  @!P0 BRA `(.L_x_8) ;  /* 0x0000000000bc8947 */ /* 0x000fec0003800000 */
[----:B------:R-:W0:Y:S01]  /*07e0*/  LDC.64 R2, c[0x4][RZ] ;  /* 0x01000000ff027b82 */ /* 0x000e220000000a00 */
[----:B------:R-:W-:Y:S01]  /*07f0*/  IMAD.SHL.U32 R4, R13, 0x100, RZ ;  /* 0x000001000d047824 */ /* 0x000fe200078e00ff */
[----:B------:R-:W-:Y:S01]  /*0800*/  MOV R6, RZ ;  /* 0x000000ff00067202 */ /* 0x000fe20000000f00 */
[----:B------:R-:W-:Y:S01]  /*0810*/  IMAD.MOV.U32 R0, RZ, RZ, RZ ;  /* 0x000000ffff007224 */ /* 0x000fe200078e00ff */
[----:B------:R-:W-:Y:S02]  /*0820*/  UMOV UR4, URZ ;  /* 0x000000ff00047c82 */ /* 0x000fe40008000000 */
[----:B------:R-:W-:-:S07]  /*0830*/  LOP3.LUT R23, R4, 0x80000000, RZ, 0xfc, !PT ;  /* 0x8000000004177812 */ /* 0x000fce00078efcff */
.L_x_9:
[----:B0-----:R-:W-:-:S05]  /*0840*/  IMAD.WIDE.U32 R18, R0, 0x4, R2 ;  /* 0x0000000400127825 */ /* 0x001fca00078e0002 */
[----:B------:R-:W2:Y:S01]  /*0850*/  LDG.E.CONSTANT R4, desc[UR6][R18.64] ;  /* 0x0000000612047981 */ /* 0x000ea2000c1e9900 */
[C---:B-1----:R-:W-:Y:S02]  /*0860*/  IMAD R20, R0.reuse, 0x4, R1 ;  /* 0x0000000400147824 */ /* 0x042fe400078e0201 */
[----:B------:R-:W-:-:S05]  /*0870*/  VIADD R0, R0, 0x1 ;  /* 0x0000000100007836 */ /* 0x000fca0000000000 */
[----:B------:R-:W-:Y:S01]  /*0880*/  ISETP.NE.AND P0, PT, R0, 0x6, PT ;  /* 0x000000060000780c */ /* 0x000fe20003f05270 */
[----:B--2---:R-:W-:-:S03]  /*0890*/  IMAD.WIDE.U32 R4, R4, R23, RZ ;  /* 0x0000001704047225 */ /* 0x004fc600078e00ff */
[----:B------:R-:W-:-:S04]  /*08a0*/  IADD3 R21, P1, PT, R4, R6, RZ ;  /* 0x0000000604157210 */ /* 0x000fc80007f3e0ff */
[----:B------:R-:W-:Y:S01]  /*08b0*/  IADD3.X R6, PT, PT, R5, UR4, RZ, P1, !PT ;  /* 0x0000000405067c10 */ /* 0x000fe20008ffe4ff */
[----:B------:R1:W-:Y:S04]  /*08c0*/  STL [R20], R21 ;  /* 0x0000001514007387 */ /* 0x0003e80000100800 */
[----:B------:R-:W-:Y:S05]  /*08d0*/  @P0 BRA `(.L_x_9) ;  /* 0xfffffffc00d80947 */ /* 0x000fea000383ffff */
        /* <DEDUP_REMOVED lines=12> */
[----:B------:R-:W-:Y:S01]  /*09a0*/  UMOV UR5, 0x3bf921fb ;  /* 0x3bf921fb00057882 */ /* 0x000fe20000000000 */
[----:B------:R-:W-:-:S02]  /*09b0*/  ISETP.GE.AND P1, PT, R13, RZ, PT ;  /* 0x000000ff0d00720c */ /* 0x000fc40003f26270 */
[-C--:B--2---:R-:W-:Y:S02]  /*09c0*/  @P0 SHF.L.W.U32.HI R0, R3, R4.reuse, R0 ;  /* 0x0000000403000219 */ /* 0x084fe40000010e00 */
[----:B---3--:R-:W-:-:S04]  /*09d0*/  @P0 SHF.L.W.U32.HI R3, R2, R4, R3 ;  /* 0x0000000402030219 */ /* 0x008fc80000010e03 */
[C---:B------:R-:W-:Y:S01]  /*09e0*/  SHF.L.W.U32.HI R4, R3.reuse, 0x2, R0 ;  /* 0x0000000203047819 */ /* 0x040fe20000010e00 */
[----:B------:R-:W-:-:S03]  /*09f0*/  IMAD.SHL.U32 R3, R3, 0x4, RZ ;  /* 0x0000000403037824 */ /* 0x000fc600078e00ff */
[----:B------:R-:W-:Y:S02]  /*0a00*/  SHF.R.S32.HI R5, RZ, 0x1f, R4 ;  /* 0x0000001fff057819 */ /* 0x000fe40000011404 */
[----:B------:R-:W-:Y:S02]  /*0a10*/  LOP3.LUT R13, R4, R13, RZ, 0x3c, !PT ;  /* 0x0000000d040d7212 */ /* 0x000fe400078e3cff */
[C---:B------:R-:W-:Y:S02]  /*0a20*/  LOP3.LUT R2, R5.reuse, R3, RZ, 0x3c, !PT ;  /* 0x0000000305027212 */ /* 0x040fe400078e3cff */
[----:B------:R-:W-:Y:S02]  /*0a30*/  LOP3.LUT R3, R5, R4, RZ, 0x3c, !PT ;  /* 0x0000000405037212 */ /* 0x000fe400078e3cff */
[----:B------:R-:W-:Y:S02]  /*0a40*/  SHF.R.U32.HI R5, RZ, 0x1e, R0 ;  /* 0x0000001eff057819 */ /* 0x000fe40000011600 */
[----:B------:R-:W-:-:S02]  /*0a50*/  ISETP.GE.AND P0, PT, R13, RZ, PT ;  /* 0x000000ff0d00720c */ /* 0x000fc40003f06270 */
[----:B------:R-:W1:Y:S01]  /*0a60*/  I2F.F64.S64 R2, R2 ;  /* 0x0000000200027312 */ /* 0x000e620000301c00 */
[----:B------:R-:W-:-:S05]  /*0a70*/  LEA.HI R18, R4, R5, RZ, 0x1 ;  /* 0x0000000504127211 */ /* 0x000fca00078f08ff */
[----:B------:R-:W-:-:S04]  /*0a80*/  IMAD.MOV R0, RZ, RZ, -R18 ;  /* 0x000000ffff007224 */ /* 0x000fc800078e0a12 */
[----:B------:R-:W-:Y:S01]  /*0a90*/  @!P1 IMAD.MOV.U32 R18, RZ, RZ, R0 ;  /* 0x000000ffff129224 */ /* 0x000fe200078e0000 */
[----:B-1----:R-:W-:-:S10]  /*0aa0*/  DMUL R20, R2, UR4 ;  /* 0x0000000402147c28 */ /* 0x002fd40008000000 */
[----:B------:R-:W1:Y:S02]  /*0ab0*/  F2F.F32.F64 R20, R20 ;  /* 0x0000001400147310 */ /* 0x000e640000301000 */
[----:B01----:R-:W-:-:S07]  /*0ac0*/  FSEL R5, -R20, R20, !P0 ;  /* 0x0000001414057208 */ /* 0x003fce0004000100 */
.L_x_8:
[----:B------:R-:W-:Y:S05]  /*0ad0*/  BSYNC.RECONVERGENT B0 ;  /* 0x0000000000007941 */ /* 0x000fea0003800200 */
.L_x_7:
[----:B------:R-:W0:Y:S08]  /*0ae0*/  LDC R4, c[0x0][0x390] ;  /* 0x0000e400ff047b82 */ /* 0x000e300000000800 */
[----:B------:R-:W1:Y:S08]  /*0af0*/  LDC.64 R20, c[0x0][0x388] ;  /* 0x0000e200ff147b82 */ /* 0x000e700000000a00 */
[----:B------:R-:W2:Y:S01]  /*0b00*/  LDC.64 R2, c[0x0][0x380] ;  /* 0x0000e000ff027b82 */ /* 0x000ea20000000a00 */
[----:B0-----:R-:W-:-:S04]  /*0b10*/  IMAD R13, R11, R4, UR8 ;  /* 0x000000080b0d7e24 */ /* 0x001fc8000f8e0204 */
[----:B-1----:R-:W-:-:S06]  /*0b20*/  IMAD.WIDE.U32 R20, R13, 0x4, R20 ;  /* 0x000000040d147825 */ /* 0x002fcc00078e0014 */
[----:B------:R-:W3:Y:S01]  /*0b30*/  LDG.E R20, desc[UR6][R20.64] ;  /* 0x0000000614147981 */ /* 0x000ee2000c1e1900 */
[----:B--2---:R-:W-:-:S06]  /*0b40*/  IMAD.WIDE.U32 R2, R13, 0x4, R2 ;  /* 0x000000040d027825 */ /* 0x004fcc00078e0002 */
[----:B------:R-:W2:Y:S01]  /*0b50*/  LDG.E R2, desc[UR6][R2.64] ;  /* 0x0000000602027981 */ /* 0x000ea2000c1e1900 */
[----:B------:R-:W-:Y:S01]  /*0b60*/  FMUL R13, R5, R5 ;  /* 0x00000005050d7220 */ /* 0x000fe20000400000 */
[----:B------:R-:W-:-:S03]  /*0b70*/  LOP3.LUT R0, R18, 0x1, RZ, 0xc0, !PT ;  /* 0x0000000112007812 */ /* 0x000fc600078ec0ff */
[----:B------:R-:W-:Y:S01]  /*0b80*/  FFMA R14, R13, R14, -0.0013887860113754868507 ;  /* 0xbab607ed0d0e7423 */ /* 0x000fe2000000000e */
[----:B------:R-:W-:-:S04]  /*0b90*/  ISETP.NE.U32.AND P0, PT, R0, 0x1, PT ;  /* 0x000000010000780c */ /* 0x000fc80003f05070 */
[----:B------:R-:W-:Y:S02]  /*0ba0*/  FSEL R0, R15, 0.041666727513074874878, P0 ;  /* 0x3d2aaabb0f007808 */ /* 0x000fe40000000000 */
[----:B------:R-:W-:Y:S02]  /*0bb0*/  FSEL R14, R14, -0.00019574658654164522886, !P0 ;  /* 0xb94d41530e0e7808 */ /* 0x000fe40004000000 */
[----:B------:R-:W-:Y:S02]  /*0bc0*/  FSEL R15, -R16, -0.4999999701976776123, P0 ;  /* 0xbeffffff100f7808 */ /* 0x000fe40000000100 */
[----:B------:R-:W-:Y:S01]  /*0bd0*/  LOP3.LUT P1, RZ, R18, 0x2, RZ, 0xc0, !PT ;  /* 0x0000000212ff7812 */ /* 0x000fe2000782c0ff */
[----:B------:R-:W-:Y:S01]  /*0be0*/  FFMA R14, R13, R14, R0 ;  /* 0x0000000e0d0e7223 */ /* 0x000fe20000000000 */
[----:B------:R-:W-:Y:S01]  /*0bf0*/  FSEL R0, R5, 1, P0 ;  /* 0x3f80000005007808 */ /* 0x000fe20000000000 */
[----:B------:R-:W-:Y:S02]  /*0c00*/  VIADD R11, R11, 0x1 ;  /* 0x000000010b0b7836 */ /* 0x000fe40000000000 */
[----:B------:R-:W-:-:S02]  /*0c10*/  FFMA R14, R13, R14, R15 ;  /* 0x0000000e0d0e7223 */ /* 0x000fc4000000000f */
[----:B------:R-:W-:Y:S01]  /*0c20*/  FFMA R13, R13, R0, RZ ;  /* 0x000000000d0d7223 */ /* 0x000fe200000000ff */
[----:B------:R-:W-:-:S03]  /*0c30*/  ISETP.NE.AND P0, PT, R11, R4, PT ;  /* 0x000000040b00720c */ /* 0x000fc60003f05270 */
[----:B------:R-:W-:-:S04]  /*0c40*/  FFMA R13, R13, R14, R0 ;  /* 0x0000000e0d0d7223 */ /* 0x000fc80000000000 */
[----:B------:R-:W-:-:S04]  /*0c50*/  @P1 FADD R13, RZ, -R13 ;  /* 0x8000000dff0d1221 */ /* 0x000fc80000000000 */
[C---:B---3--:R-:W-:Y:S01]  /*0c60*/  FMUL R0, R13.reuse, R20 ;  /* 0x000000140d007220 */ /* 0x048fe20000400000 */
[----:B--2---:R-:W-:-:S03]  /*0c70*/  FMUL R13, R13, R2 ;  /* 0x000000020d0d7220 */ /* 0x004fc60000400000 */
[C---:B------:R-:W-:Y:S01]  /*0c80*/  FFMA R3, R17.reuse, R2, -R0 ;  /* 0x0000000211037223 */ /* 0x040fe20000000800 */
[----:B------:R-:W-:-:S03]  /*0c90*/  FFMA R20, R17, R20, R13 ;  /* 0x0000001411147223 */ /* 0x000fc6000000000d */
[----:B------:R-:W-:Y:S01]  /*0ca0*/  FADD R8, R3, R8 ;  /* 0x0000000803087221 */ /* 0x000fe20000000000 */
[----:B------:R-:W-:Y:S01]  /*0cb0*/  FADD R9, R20, R9 ;  /* 0x0000000914097221 */ /* 0x000fe20000000000 */
[----:B------:R-:W-:Y:S06]  /*0cc0*/  @P0 BRA `(.L_x_10) ;  /* 0xfffffff400140947 */ /* 0x000fec000383ffff */
.L_x_1:
[----:B------:R-:W-:Y:S01]  /*0cd0*/  I2FP.F32.S32 R4, R4 ;  /* 0x0000000400047245 */ /* 0x000fe20000201400 */
[----:B------:R-:W-:Y:S03]  /*0ce0*/  BSSY.RECONVERGENT B0, `(.L_x_11) ;  /* 0x000000e000007945 */ /* 0x000fe60003800200 */
[----:B------:R-:W0:Y:S08]  /*0cf0*/  MUFU.RCP R3, R4 ;  /* 0x0000000400037308 */ /* 0x000e300000001000 */
        /* <DEDUP_REMOVED lines=8> */
[----:B------:R-:W-:Y:S01]  /*0d80*/  MOV R2, 0xdb0 ;  /* 0x00000db000027802 */ /* 0x000fe20000000f00 */
[----:B------:R-:W-:-:S07]  /*0d90*/  IMAD.MOV.U32 R3, RZ, RZ, R4 ;  /* 0x000000ffff037224 */ /* 0x000fce00078e0004 */
[----:B------:R-:W-:Y:S05]  /*0da0*/  CALL.REL.NOINC `($__internal_0_$__cuda_sm3x_div_rn_noftz_f32_slowpath) ;  /* 0x0000000000687944 */ /* 0x000fea0003c00000 */
[----:B------:R-:W-:-:S07]  /*0db0*/  MOV R5, R0 ;  /* 0x0000000000057202 */ /* 0x000fce0000000f00 */
.L_x_12:
[----:B------:R-:W-:Y:S05]  /*0dc0*/  BSYNC.RECONVERGENT B0 ;  /* 0x0000000000007941 */ /* 0x000fea0003800200 */
.L_x_11:
[----:B------:R-:W0:Y:S01]  /*0dd0*/  LDC R0, c[0x0][0x390] ;  /* 0x0000e400ff007b82 */ /* 0x000e220000000800 */
[----:B------:R-:W1:Y:S01]  /*0de0*/  MUFU.RCP R11, R4 ;  /* 0x00000004000b7308 */ /* 0x000e620000001000 */
[----:B------:R-:W-:Y:S06]  /*0df0*/  BSSY.RECONVERGENT B0, `(.L_x_13) ;  /* 0x0000011000007945 */ /* 0x000fec0003800200 */
[----:B------:R-:W2:Y:S01]  /*0e00*/  LDC.64 R2, c[0x0][0x380] ;  /* 0x0000e000ff027b82 */ /* 0x000ea20000000a00 */
[----:B------:R-:W3:Y:S01]  /*0e10*/  FCHK P0, R9, R4 ;  /* 0x0000000409007302 */ /* 0x000ee20000000000 */
[----:B0-----:R-:W-:-:S02]  /*0e20*/  IMAD R7, R7, R0, UR8 ;  /* 0x0000000807077e24 */ /* 0x001fc4000f8e0200 */
[----:B-1----:R-:W-:-:S04]  /*0e30*/  FFMA R0, -R4, R11, 1 ;  /* 0x3f80000004007423 */ /* 0x002fc8000000010b */
[----:B------:R-:W-:Y:S01]  /*0e40*/  FFMA R0, R11, R0, R11 ;  /* 0x000000000b007223 */ /* 0x000fe2000000000b */
[----:B--2---:R-:W-:-:S04]  /*0e50*/  IMAD.WIDE R2, R7, 0x4, R2 ;  /* 0x0000000407027825 */ /* 0x004fc800078e0202 */
[----:B------:R-:W-:Y:S01]  /*0e60*/  FFMA R11, R0, R9, RZ ;  /* 0x00000009000b7223 */ /* 0x000fe200000000ff */
[----:B------:R0:W-:Y:S03]  /*0e70*/  STG.E desc[UR6][R2.64], R5 ;  /* 0x0000000502007986 */ /* 0x0001e6000c101906 */
[----:B------:R-:W-:-:S04]  /*0e80*/  FFMA R6, -R4, R11, R9 ;  /* 0x0000000b04067223 */ /* 0x000fc80000000109 */
[----:B------:R-:W-:Y:S01]  /*0e90*/  FFMA R11, R0, R6, R11 ;  /* 0x00000006000b7223 */ /* 0x000fe2000000000b */
[----:B---3--:R-:W-:Y:S06]  /*0ea0*/  @!P0 BRA `(.L_x_14) ;  /* 0x0000000000148947 */ /* 0x008fec0003800000 */
[----:B------:R-:W-:Y:S01]  /*0eb0*/  IMAD.MOV.U32 R0, RZ, RZ, R9 ;  /* 0x000000ffff007224 */ /* 0x000fe200078e0009 */
[----:B0-----:R-:W-:Y:S01]  /*0ec0*/  MOV R2, 0xef0 ;  /* 0x00000ef000027802 */ /* 0x001fe20000000f00 */
[----:B------:R-:W-:-:S07]  /*0ed0*/  IMAD.MOV.U32 R3, RZ, RZ, R4 ;  /* 0x000000ffff037224 */ /* 0x000fce00078e0004 */
[----:B------:R-:W-:Y:S05]  /*0ee0*/  CALL.REL.NOINC `($__internal_0_$__cuda_sm3x_div_rn_noftz_f32_slowpath) ;  /* 0x0000000000187944 */ /* 0x000fea0003c00000 */
[----:B------:R-:W-:-:S07]  /*0ef0*/  IMAD.MOV.U32 R11, RZ, RZ, R0 ;  /* 0x000000ffff0b7224 */ /* 0x000fce00078e0000 */
.L_x_14:
[----:B------:R-:W-:Y:S05]  /*0f00*/  BSYNC.RECONVERGENT B0 ;  /* 0x0000000000007941 */ /* 0x000fea0003800200 */
.L_x_13:
[----:B0-----:R-:W0:Y:S02]  /*0f10*/  LDC.64 R2, c[0x0][0x388] ;  /* 0x0000e200ff027b82 */ /* 0x001e240000000a00 */
[----:B0-----:R-:W-:-:S05]  /*0f20*/  IMAD.WIDE R2, R7, 0x4, R2 ;  /* 0x0000000407027825 */ /* 0x001fca00078e0202 */
[----:B------:R-:W-:Y:S01]  /*0f30*/  STG.E desc[UR6][R2.64], R11 ;  /* 0x0000000b02007986 */ /* 0x000fe2000c101906 */
[----:B------:R-:W-:Y:S05]  /*0f40*/  EXIT ;  /* 0x000000000000794d */ /* 0x000fea0003800000 */
        .weak           $__internal_0_$__cuda_sm3x_div_rn_noftz_f32_slowpath
        .type           $__internal_0_$__cuda_sm3x_div_rn_noftz_f32_slowpath,@function
        .size           $__internal_0_$__cuda_sm3x_div_rn_noftz_f32_slowpath,(.L_x_97 - $__internal_0_$__cuda_sm3x_div_rn_noftz_f32_slowpath)
$__internal_0_$__cuda_sm3x_div_rn_noftz_f32_slowpath:
[----:B------:R-:W-:Y:S01]  /*0f50*/  SHF.R.U32.HI R6, RZ, 0x17, R3 ;  /* 0x00000017ff067819 */ /* 0x000fe20000011603 */
[----:B------:R-:W-:Y:S01]  /*0f60*/  BSSY.RECONVERGENT B1, `(.L_x_15) ;  /* 0x0000062000017945 */ /* 0x000fe20003800200 */
[----:B------:R-:W-:Y:S02]  /*0f70*/  SHF.R.U32.HI R5, RZ, 0x17, R0 ;  /* 0x00000017ff057819 */ /* 0x000fe40000011600 */
[----:B------:R-:W-:Y:S02]  /*0f80*/  LOP3.LUT R6, R6, 0xff, RZ, 0xc0, !PT ;  /* 0x000000ff06067812 */ /* 0x000fe400078ec0ff */
[----:B------:R-:W-:-:S03]  /*0f90*/  LOP3.LUT R16, R5, 0xff, RZ, 0xc0, !PT ;  /* 0x000000ff05107812 */ /* 0x000fc600078ec0ff */
[----:B------:R-:W-:Y:S02]  /*0fa0*/  VIADD R14, R6, 0xffffffff ;  /* 0xffffffff060e7836 */ /* 0x000fe40000000000 */
[----:B------:R-:W-:-:S03]  /*0fb0*/  VIADD R13, R16, 0xffffffff ;  /* 0xffffffff100d7836 */ /* 0x000fc60000000000 */
[----:B------:R-:W-:-:S04]  /*0fc0*/  ISETP.GT.U32.AND P0, PT, R14, 0xfd, PT ;  /* 0x000000fd0e00780c */ /* 0x000fc80003f04070 */
[----:B------:R-:W-:-:S13]  /*0fd0*/  ISETP.GT.U32.OR P0, PT, R13, 0xfd, P0 ;  /* 0x000000fd0d00780c */ /* 0x000fda0000704470 */
[----:B------:R-:W-:Y:S01]  /*0fe0*/  @!P0 IMAD.MOV.U32 R5, RZ, RZ, RZ ;  /* 0x000000ffff058224 */ /* 0x000fe200078e00ff */
[----:B------:R-:W-:Y:S06]  /*0ff0*/  @!P0 BRA `(.L_x_16) ;  /* 0x00000000005c8947 */ /* 0x000fec0003800000 */
[----:B------:R-:W-:Y:S02]  /*1000*/  FSETP.GTU.FTZ.AND P0, PT, |R0|, +INF , PT ;  /* 0x7f8000000000780b */ /* 0x000fe40003f1c200 */
[----:B------:R-:W-:-:S04]  /*1010*/  FSETP.GTU.FTZ.AND P1, PT, |R3|, +INF , PT ;  /* 0x7f8000000300780b */ /* 0x000fc80003f3c200 */
[----:B------:R-:W-:-:S13]  /*1020*/  PLOP3.LUT P0, PT, P0, P1, PT, 0xf8, 0x8f ;  /* 0x00000000008f781c */ /* 0x000fda0000703f70 */
[----:B------:R-:W-:Y:S05]  /*1030*/  @P0 BRA `(.L_x_17) ;  /* 0x00000004004c0947 */ /* 0x000fea0003800000 */
[----:B------:R-:W-:-:S13]  /*1040*/  LOP3.LUT P0, RZ, R3, 0x7fffffff, R0, 0xc8, !PT ;  /* 0x7fffffff03ff7812 */ /* 0x000fda000780c800 */
[----:B------:R-:W-:Y:S05]  /*1050*/  @!P0 BRA `(.L_x_18) ;  /* 0x00000004003c8947 */ /* 0x000fea0003800000 */
[C---:B------:R-:W-:Y:S02]  /*1060*/  FSETP.NEU.FTZ.AND P2, PT, |R0|.reuse, +INF , PT ;  /* 0x7f8000000000780b */ /* 0x040fe40003f5d200 */
[----:B------:R-:W-:Y:S02]  /*1070*/  FSETP.NEU.FTZ.AND P1, PT, |R3|, +INF , PT ;  /* 0x7f8000000300780b */ /* 0x000fe40003f3d200 */
[----:B------:R-:W-:-:S11]  /*1080*/  FSETP.NEU.FTZ.AND P0, PT, |R0|, +INF , PT ;  /* 0x7f8000000000780b */ /* 0x000fd60003f1d200 */
[----:B------:R-:W-:Y:S05]  /*1090*/  @!P1 BRA !P2, `(.L_x_18) ;  /* 0x00000004002c9947 */ /* 0x000fea0005000000 */
[----:B------:R-:W-:-:S04]  /*10a0*/  LOP3.LUT P2, RZ, R0, 0x7fffffff, RZ, 0xc0, !PT ;  /* 0x7fffffff00ff7812 */ /* 0x000fc8000784c0ff */
[----:B------:R-:W-:-:S13]  /*10b0*/  PLOP3.LUT P1, PT, P1, P2, PT, 0x2f, 0xf2 ;  /* 0x0000000000f2781c */ /* 0x000fda0000f24577 */
[----:B------:R-:W-:Y:S05]  /*10c0*/  @P1 BRA `(.L_x_19) ;  /* 0x0000000400181947 */ /* 0x000fea0003800000 */
[----:B------:R-:W-:-:S04]  /*10d0*/  LOP3.LUT P1, RZ, R3, 0x7fffffff, RZ, 0xc0, !PT ;  /* 0x7fffffff03ff7812 */ /* 0x000fc8000782c0ff */
[----:B------:R-:W-:-:S13]  /*10e0*/  PLOP3.LUT P0, PT, P0, P1, PT, 0x2f, 0xf2 ;  /* 0x0000000000f2781c */ /* 0x000fda0000702577 */
[----:B------:R-:W-:Y:S05]  /*10f0*/  @P0 BRA `(.L_x_20) ;  /* 0x0000000400000947 */ /* 0x000fea0003800000 */
[----:B------:R-:W-:Y:S02]  /*1100*/  ISETP.GE.AND P0, PT, R13, RZ, PT ;  /* 0x000000ff0d00720c */ /* 0x000fe40003f06270 */
[----:B------:R-:W-:-:S11]  /*1110*/  ISETP.GE.AND P1, PT, R14, RZ, PT ;  /* 0x000000ff0e00720c */ /* 0x000fd60003f26270 */
[----:B------:R-:W-:Y:S02]  /*1120*/  @P0 IMAD.MOV.U32 R5, RZ, RZ, RZ ;  /* 0x000000ffff050224 */ /* 0x000fe400078e00ff */
[----:B------:R-:W-:Y:S01]  /*1130*/  @!P0 FFMA R0, R0, 1.84467440737095516160e+19, RZ ;  /* 0x5f80000000008823 */ /* 0x000fe200000000ff */
[----:B------:R-:W-:Y:S02]  /*1140*/  @!P0 IMAD.MOV.U32 R5, RZ, RZ, -0x40 ;  /* 0xffffffc0ff058424 */ /* 0x000fe400078e00ff */
[----:B------:R-:W-:Y:S02]  /*1150*/  @!P1 FFMA R3, R3, 1.84467440737095516160e+19, RZ ;  /* 0x5f80000003039823 */ /* 0x000fe400000000ff */
[----:B------:R-:W-:-:S07]  /*1160*/  @!P1 VIADD R5, R5, 0x40 ;  /* 0x0000004005059836 */ /* 0x000fce0000000000 */
.L_x_16:
[----:B------:R-:W-:Y:S01]  /*1170*/  LEA R14, R6, 0xc0800000, 0x17 ;  /* 0xc0800000060e7811 */ /* 0x000fe200078eb8ff */
[----:B------:R-:W-:Y:S04]  /*1180*/  BSSY.RECONVERGENT B2, `(.L_x_21) ;  /* 0x0000036000027945 */ /* 0x000fe80003800200 */
[----:B------:R-:W-:Y:S01]  /*1190*/  IMAD.IADD R14, R3, 0x1, -R14 ;  /* 0x00000001030e7824 */ /* 0x000fe200078e0a0e */
[----:B------:R-:W-:-:S03]  /*11a0*/  IADD3 R3, PT, PT, R16, -0x7f, RZ ;  /* 0xffffff8110037810 */ /* 0x000fc60007ffe0ff */
[----:B------:R-:W0:Y:S01]  /*11b0*/  MUFU.RCP R13, R14 ;  /* 0x0000000e000d7308 */ /* 0x000e220000001000 */
[----:B------:R-:W-:Y:S01]  /*11c0*/  FADD.FTZ R15, -R14, -RZ ;  /* 0x800000ff0e0f7221 */ /* 0x000fe20000010100 */
[C---:B------:R-:W-:Y:S01]  /*11d0*/  IMAD R0, R3.reuse, -0x800000, R0 ;  /* 0xff80000003007824 */ /* 0x040fe200078e0200 */
[----:B------:R-:W-:-:S05]  /*11e0*/  IADD3 R6, PT, PT, R3, 0x7f, -R6 ;  /* 0x0000007f03067810 */ /* 0x000fca0007ffe806 */
[----:B------:R-:W-:Y:S02]  /*11f0*/  IMAD.IADD R6, R6, 0x1, R5 ;  /* 0x0000000106067824 */ /* 0x000fe400078e0205 */
[----:B0-----:R-:W-:-:S04]  /*1200*/  FFMA R16, R13, R15, 1 ;  /* 0x3f8000000d107423 */ /* 0x001fc8000000000f */
[----:B------:R-:W-:-:S04]  /*1210*/  FFMA R18, R13, R16, R13 ;  /* 0x000000100d127223 */ /* 0x000fc8000000000d */
[----:B------:R-:W-:-:S04]  /*1220*/  FFMA R13, R0, R18, RZ ;  /* 0x00000012000d7223 */ /* 0x000fc800000000ff */
[----:B------:R-:W-:-:S04]  /*1230*/  FFMA R16, R15, R13, R0 ;  /* 0x0000000d0f107223 */ /* 0x000fc80000000000 */
[----:B------:R-:W-:-:S04]  /*1240*/  FFMA R13, R18, R16, R13 ;  /* 0x00000010120d7223 */ /* 0x000fc8000000000d */
[----:B------:R-:W-:-:S04]  /*1250*/  FFMA R16, R15, R13, R0 ;  /* 0x0000000d0f107223 */ /* 0x000fc80000000000 */
[----:B------:R-:W-:-:S05]  /*1260*/  FFMA R0, R18, R16, R13 ;  /* 0x0000001012007223 */ /* 0x000fca000000000d */
[----:B------:R-:W-:-:S04]  /*1270*/  SHF.R.U32.HI R3, RZ, 0x17, R0 ;  /* 0x00000017ff037819 */ /* 0x000fc80000011600 */
[----:B------:R-:W-:-:S05]  /*1280*/  LOP3.LUT R3, R3, 0xff, RZ, 0xc0, !PT ;  /* 0x000000ff03037812 */ /* 0x000fca00078ec0ff */
[----:B------:R-:W-:-:S04]  /*1290*/  IMAD.IADD R15, R3, 0x1, R6 ;  /* 0x00000001030f7824 */ /* 0x000fc800078e0206 */
[----:B------:R-:W-:-:S05]  /*12a0*/  VIADD R3, R15, 0xffffffff ;  /* 0xffffffff0f037836 */ /* 0x000fca0000000000 */
[----:B------:R-:W-:-:S13]  /*12b0*/  ISETP.GE.U32.AND P0, PT, R3, 0xfe, PT ;  /* 0x000000fe0300780c */ /* 0x000fda0003f06070 */
[----:B------:R-:W-:Y:S05]  /*12c0*/  @!P0 BRA `(.L_x_22) ;  /* 0x0000000000808947 */ /* 0x000fea0003800000 */
[----:B------:R-:W-:-:S13]  /*12d0*/  ISETP.GT.AND P0, PT, R15, 0xfe, PT ;  /* 0x000000fe0f00780c */ /* 0x000fda0003f04270 */
[----:B------:R-:W-:Y:S05]  /*12e0*/  @P0 BRA `(.L_x_23) ;  /* 0x00000000006c0947 */ /* 0x000fea0003800000 */
[----:B------:R-:W-:-:S13]  /*12f0*/  ISETP.GE.AND P0, PT, R15, 0x1, PT ;  /* 0x000000010f00780c */ /* 0x000fda0003f06270 */
[----:B------:R-:W-:Y:S05]  /*1300*/  @P0 BRA `(.L_x_24) ;  /* 0x0000000000740947 */ /* 0x000fea0003800000 */
[----:B------:R-:W-:Y:S02]  /*1310*/  ISETP.GE.AND P0, PT, R15, -0x18, PT ;  /* 0xffffffe80f00780c */ /* 0x000fe40003f06270 */
[----:B------:R-:W-:-:S11]  /*1320*/  LOP3.LUT R0, R0, 0x80000000, RZ, 0xc0, !PT ;  /* 0x8000000000007812 */ /* 0x000fd600078ec0ff */
[----:B------:R-:W-:Y:S05]  /*1330*/  @!P0 BRA `(.L_x_24) ;  /* 0x0000000000688947 */ /* 0x000fea0003800000 */
[CCC-:B------:R-:W-:Y:S01]  /*1340*/  FFMA.RZ R3, R18.reuse, R16.reuse, R13.reuse ;  /* 0x0000001012037223 */ /* 0x1c0fe2000000c00d */
[C---:B------:R-:W-:Y:S02]  /*1350*/  VIADD R14, R15.reuse, 0x20 ;  /* 0x000000200f0e7836 */ /* 0x040fe40000000000 */
[CCC-:B------:R-:W-:Y:S01]  /*1360*/  FFMA.RM R6, R18.reuse, R16.reuse, R13.reuse ;  /* 0x0000001012067223 */ /* 0x1c0fe2000000400d */
[----:B------:R-:W-:Y:S02]  /*1370*/  ISETP.NE.AND P2, PT, R15, RZ, PT ;  /* 0x000000ff0f00720c */ /* 0x000fe40003f45270 */
[----:B------:R-:W-:Y:S01]  /*1380*/  LOP3.LUT R5, R3, 0x7fffff, RZ, 0xc0, !PT ;  /* 0x007fffff03057812 */ /* 0x000fe200078ec0ff */
[----:B------:R-:W-:Y:S01]  /*1390*/  FFMA.RP R3, R18, R16, R13 ;  /* 0x0000001012037223 */ /* 0x000fe2000000800d */
[----:B------:R-:W-:Y:S01]  /*13a0*/  IMAD.MOV R13, RZ, RZ, -R15 ;  /* 0x000000ffff0d7224 */ /* 0x000fe200078e0a0f */
[----:B------:R-:W-:Y:S02]  /*13b0*/  ISETP.NE.AND P1, PT, R15, RZ, PT ;  /* 0x000000ff0f00720c */ /* 0x000fe40003f25270 */
[----:B------:R-:W-:-:S02]  /*13c0*/  LOP3.LUT R5, R5, 0x800000, RZ, 0xfc, !PT ;  /* 0x0080000005057812 */ /* 0x000fc400078efcff */
[----:B------:R-:W-:Y:S02]  /*13d0*/  FSETP.NEU.FTZ.AND P0, PT, R3, R6, PT ;  /* 0x000000060300720b */ /* 0x000fe40003f1d000 */
[----:B------:R-:W-:Y:S02]  /*13e0*/  SHF.L.U32 R14, R5, R14, RZ ;  /* 0x0000000e050e7219 */ /* 0x000fe400000006ff */
[----:B------:R-:W-:Y:S02]  /*13f0*/  SEL R6, R13, RZ, P2 ;  /* 0x000000ff0d067207 */ /* 0x000fe40001000000 */
[----:B------:R-:W-:Y:S02]  /*1400*/  ISETP.NE.AND P1, PT, R14, RZ, P1 ;  /* 0x000000ff0e00720c */ /* 0x000fe40000f25270 */
[----:B------:R-:W-:Y:S02]  /*1410*/  SHF.R.U32.HI R6, RZ, R6, R5 ;  /* 0x00000006ff067219 */ /* 0x000fe40000011605 */
[----:B------:R-:W-:-:S02]  /*1420*/  PLOP3.LUT P0, PT, P0, P1, PT, 0xf8, 0x8f ;  /* 0x00000000008f781c */ /* 0x000fc40000703f70 */
[----:B------:R-:W-:Y:S02]  /*1430*/  SHF.R.U32.HI R14, RZ, 0x1, R6 ;  /* 0x00000001ff0e7819 */ /* 0x000fe40000011606 */
[----:B------:R-:W-:-:S04]  /*1440*/  SEL R3, RZ, 0x1, !P0 ;  /* 0x00000001ff037807 */ /* 0x000fc80004000000 */
[----:B------:R-:W-:-:S04]  /*1450*/  LOP3.LUT R3, R3, 0x1, R14, 0xf8, !PT ;  /* 0x0000000103037812 */ /* 0x000fc800078ef80e */
[----:B------:R-:W-:-:S05]  /*1460*/  LOP3.LUT R3, R3, R6, RZ, 0xc0, !PT ;  /* 0x0000000603037212 */ /* 0x000fca00078ec0ff */
[----:B------:R-:W-:-:S05]  /*1470*/  IMAD.IADD R3, R14, 0x1, R3 ;  /* 0x000000010e037824 */ /* 0x000fca00078e0203 */
[----:B------:R-:W-:Y:S01]  /*1480*/  LOP3.LUT R0, R3, R0, RZ, 0xfc, !PT ;  /* 0x0000000003007212 */ /* 0x000fe200078efcff */
[----:B------:R-:W-:Y:S06]  /*1490*/  BRA `(.L_x_24) ;  /* 0x0000000000107947 */ /* 0x000fec0003800000 */
.L_x_23:
[----:B------:R-:W-:-:S04]  /*14a0*/  LOP3.LUT R0, R0, 0x80000000, RZ, 0xc0, !PT ;  /* 0x8000000000007812 */ /* 0x000fc800078ec0ff */
[----:B------:R-:W-:Y:S01]  /*14b0*/  LOP3.LUT R0, R0, 0x7f800000, RZ, 0xfc, !PT ;  /* 0x7f80000000007812 */ /* 0x000fe200078efcff */
[----:B------:R-:W-:Y:S06]  /*14c0*/  BRA `(.L_x_24) ;  /* 0x0000000000047947 */ /* 0x000fec0003800000 */
.L_x_22:
[----:B------:R-:W-:-:S07]  /*14d0*/  IMAD R0, R6, 0x800000, R0 ;  /* 0x0080000006007824 */ /* 0x000fce00078e0200 */
.L_x_24:
[----:B------:R-:W-:Y:S05]  /*14e0*/  BSYNC.RECONVERGENT B2 ;  /* 0x0000000000027941 */ /* 0x000fea0003800200 */
.L_x_21:
[----:B------:R-:W-:Y:S05]  /*14f0*/  BRA `(.L_x_25) ;  /* 0x0000000000207947 */ /* 0x000fea0003800000 */
.L_x_20:
[----:B------:R-:W-:-:S04]  /*1500*/  LOP3.LUT R0, R3, 0x80000000, R0, 0x48, !PT ;  /* 0x8000000003007812 */ /* 0x000fc800078e4800 */
[----:B------:R-:W-:Y:S01]  /*1510*/  LOP3.LUT R0, R0, 0x7f800000, RZ, 0xfc, !PT ;  /* 0x7f80000000007812 */ /* 0x000fe200078efcff */
[----:B------:R-:W-:Y:S06]  /*1520*/  BRA `(.L_x_25) ;  /* 0x0000000000147947 */ /* 0x000fec0003800000 */
.L_x_19:
[----:B------:R-:W-:Y:S01]  /*1530*/  LOP3.LUT R0, R3, 0x80000000, R0, 0x48, !PT ;  /* 0x8000000003007812 */ /* 0x000fe200078e4800 */
[----:B------:R-:W-:Y:S06]  /*1540*/  BRA `(.L_x_25) ;  /* 0x00000000000c7947 */ /* 0x000fec0003800000 */
.L_x_18:
[----:B------:R-:W0:Y:S01]  /*1550*/  MUFU.RSQ R0, -QNAN ;  /* 0xffc0000000007908 */ /* 0x000e220000001400 */
[----:B------:R-:W-:Y:S05]  /*1560*/  BRA `(.L_x_25) ;  /* 0x0000000000047947 */ /* 0x000fea0003800000 */
.L_x_17:
[----:B------:R-:W-:-:S07]  /*1570*/  FADD.FTZ R0, R0, R3 ;  /* 0x0000000300007221 */ /* 0x000fce0000010000 */
.L_x_25:
[----:B------:R-:W-:Y:S05]  /*1580*/  BSYNC.RECONVERGENT B1 ;  /* 0x0000000000017941 */ /* 0x000fea0003800200 */
.L_x_15:
[----:B------:R-:W-:-:S04]  /*1590*/  IMAD.MOV.U32 R3, RZ, RZ, 0x0 ;  /* 0x00000000ff037424 */ /* 0x000fc800078e00ff */
[----:B0-----:R-:W-:Y:S05]  /*15a0*/  RET.REL.NODEC R2 `(_Z9gpu_ifftyPfS_ii) ;  /* 0xffffffe802947950 */ /* 0x001fea0003c3ffff */
.L_x_26:
        /* <DEDUP_REMOVED lines=13> */
.L_x_97:


//--------------------- .text._Z8gpu_fftyPfS_ii   --------------------------
	.section	.text._Z8gpu_fftyPfS_ii,"ax",@progbits
	.align	128
        .global         _Z8gpu_fftyPfS_ii
        .type           _Z8gpu_fftyPfS_ii,@function
        .size           _Z8gpu_fftyPfS_ii,(.L_x_98 - _Z8gpu_fftyPfS_ii)
        .other          _Z8gpu_fftyPfS_ii,@"STO_CUDA_ENTRY STV_DEFAULT"
_Z8gpu_fftyPfS_ii:
.text._Z8gpu_fftyPfS_ii:
        /* <DEDUP_REMOVED lines=17> */
[----:B------:R-:W-:-:S07]  /*0110*/  FMUL R12, R12, -6.2831850051879882812 ;  /* 0xc0c90fda0c0c7820 */ /* 0x000fce0000400000 */
.L_x_36:
        /* <DEDUP_REMOVED lines=11> */
[----:B------:R-:W-:-:S07]  /*01d0*/  MOV R2, 0x1f0 ;  /* 0x000001f000027802 */ /* 0x000fce0000000f00 */
[----:B------:R-:W-:Y:S05]  /*01e0*/  CALL.REL.NOINC `($__internal_1_$__cuda_sm3x_div_rn_noftz_f32_slowpath) ;  /* 0x0000000800d47944 */ /* 0x000fea0003c00000 */
[----:B------:R-:W-:-:S07]  /*01f0*/  IMAD.MOV.U32 R13, RZ, RZ, R0 ;  /* 0x000000ffff0d7224 */ /* 0x000fce00078e0000 */
.L_x_29:
[----:B------:R-:W-:Y:S05]  /*0200*/  BSYNC.RECONVERGENT B0 ;  /* 0x0000000000007941 */ /* 0x000fea0003800200 */
.L_x_28:
        /* <DEDUP_REMOVED lines=22> */
.L_x_32:
        /* <DEDUP_REMOVED lines=11> */
[----:B0-----:R-:W-:Y:S01]  /*0420*/  VIADD R0, R0, 0x4 ;  /* 0x0000000400007836 */ /* 0x001fe20000000000 */
        /* <DEDUP_REMOVED lines=32> */
.L_x_31:
[----:B------:R-:W-:Y:S05]  /*0630*/  BSYNC.RECONVERGENT B0 ;  /* 0x0000000000007941 */ /* 0x000fea0003800200 */
.L_x_30:
        /* <DEDUP_REMOVED lines=27> */
[----:B------:R-:W-:Y:S01]  /*07f0*/  UMOV UR4, URZ ;  /* 0x000000ff00047c82 */ /* 0x000fe20008000000 */
[----:B------:R-:W-:Y:S02]  /*0800*/  IMAD.MOV.U32 R6, RZ, RZ, RZ ;  /* 0x000000ffff067224 */ /* 0x000fe400078e00ff */
[----:B------:R-:W-:Y:S01]  /*0810*/  IMAD.MOV.U32 R0, RZ, RZ, RZ ;  /* 0x000000ffff007224 */ /* 0x000fe200078e00ff */
[----:B------:R-:W-:-:S07]  /*0820*/  LOP3.LUT R23, R4, 0x80000000, RZ, 0xfc, !PT ;  /* 0x8000000004177812 */ /* 0x000fce00078efcff */
.L_x_35:
        /* <DEDUP_REMOVED lines=41> */
.L_x_34:
[----:B------:R-:W-:Y:S05]  /*0ac0*/  BSYNC.RECONVERGENT B0 ;  /* 0x0000000000007941 */ /* 0x000fea0003800200 */
.L_x_33:
        /* <DEDUP_REMOVED lines=31> */
.L_x_27:
[----:B------:R-:W0:Y:S01]  /*0cc0*/  LDC.64 R2, c[0x0][0x380] ;  /* 0x0000e000ff027b82 */ /* 0x000e220000000a00 */
[----:B------:R-:W-:-:S07]  /*0cd0*/  IMAD R5, R7, R4, UR8 ;  /* 0x0000000807057e24 */ /* 0x000fce000f8e0204 */
[----:B------:R-:W1:Y:S01]  /*0ce0*/  LDC.64 R10, c[0x0][0x388] ;  /* 0x0000e200ff0a7b82 */ /* 0x000e620000000a00 */
[----:B0-----:R-:W-:-:S05]  /*0cf0*/  IMAD.WIDE R2, R5, 0x4, R2 ;  /* 0x0000000405027825 */ /* 0x001fca00078e0202 */
[----:B------:R-:W-:Y:S01]  /*0d00*/  STG.E desc[UR6][R2.64], R8 ;  /* 0x0000000802007986 */ /* 0x000fe2000c101906 */
[----:B-1----:R-:W-:-:S05]  /*0d10*/  IMAD.WIDE R4, R5, 0x4, R10 ;  /* 0x0000000405047825 */ /* 0x002fca00078e020a */
[----:B------:R-:W-:Y:S01]  /*0d20*/  STG.E desc[UR6][R4.64], R9 ;  /* 0x0000000904007986 */ /* 0x000fe2000c101906 */
[----:B------:R-:W-:Y:S05]  /*0d30*/  EXIT ;  /* 0x000000000000794d */ /* 0x000fea0003800000 */
        .weak           $__internal_1_$__cuda_sm3x_div_rn_noftz_f32_slowpath
        .type           $__internal_1_$__cuda_sm3x_div_rn_noftz_f32_slowpath,@function
        .size           $__internal_1_$__cuda_sm3x_div_rn_noftz_f32_slowpath,(.L_x_98 - $__internal_1_$__cuda_sm3x_div_rn_noftz_f32_slowpath)
$__internal_1_$__cuda_sm3x_div_rn_noftz_f32_slowpath:
[----:B------:R-:W-:Y:S01]  /*0d40*/  SHF.R.U32.HI R5, RZ, 0x17, R10 ;  /* 0x00000017ff057819 */ /* 0x000fe2000001160a */
[----:B------:R-:W-:Y:S01]  /*0d50*/  BSSY.RECONVERGENT B1, `(.L_x_37) ;  /* 0x0000065000017945 */ /* 0x000fe20003800200 */
[--C-:B------:R-:W-:Y:S01]  /*0d60*/  SHF.R.U32.HI R3, RZ, 0x17, R0.reuse ;  /* 0x00000017ff037819 */ /* 0x100fe20000011600 */
[----:B------:R-:W-:Y:S01]  /*0d70*/  IMAD.MOV.U32 R6, RZ, RZ, R0 ;  /* 0x000000ffff067224 */ /* 0x000fe200078e0000 */
[----:B------:R-:W-:Y:S01]  /*0d80*/  LOP3.LUT R5, R5, 0xff, RZ, 0xc0, !PT ;  /* 0x000000ff05057812 */ /* 0x000fe200078ec0ff */
[----:B------:R-:W-:Y:S01]  /*0d90*/  IMAD.MOV.U32 R13, RZ, RZ, R10 ;  /* 0x000000ffff0d7224 */ /* 0x000fe200078e000a */
[----:B------:R-:W-:-:S03]  /*0da0*/  LOP3.LUT R16, R3, 0xff, RZ, 0xc0, !PT ;  /* 0x000000ff03107812 */ /* 0x000fc600078ec0ff */
[----:B------:R-:W-:Y:S02]  /*0db0*/  VIADD R14, R5, 0xffffffff ;  /* 0xffffffff050e7836 */ /* 0x000fe40000000000 */
[----:B------:R-:W-:-:S03]  /*0dc0*/  VIADD R15, R16, 0xffffffff ;  /* 0xffffffff100f7836 */ /* 0x000fc60000000000 */
[----:B------:R-:W-:-:S04]  /*0dd0*/  ISETP.GT.U32.AND P0, PT, R14, 0xfd, PT ;  /* 0x000000fd0e00780c */ /* 0x000fc80003f04070 */
[----:B------:R-:W-:-:S13]  /*0de0*/  ISETP.GT.U32.OR P0, PT, R15, 0xfd, P0 ;  /* 0x000000fd0f00780c */ /* 0x000fda0000704470 */
[----:B------:R-:W-:Y:S01]  /*0df0*/  @!P0 IMAD.MOV.U32 R4, RZ, RZ, RZ ;  /* 0x000000ffff048224 */ /* 0x000fe200078e00ff */
[----:B------:R-:W-:Y:S06]  /*0e00*/  @!P0 BRA `(.L_x_38) ;  /* 0x0000000000608947 */ /* 0x000fec0003800000 */
[----:B------:R-:W-:Y:S01]  /*0e10*/  FSETP.GTU.FTZ.AND P1, PT, |R10|, +INF , PT ;  /* 0x7f8000000a00780b */ /* 0x000fe20003f3c200 */
[----:B------:R-:W-:Y:S01]  /*0e20*/  IMAD.MOV.U32 R3, RZ, RZ, R10 ;  /* 0x000000ffff037224 */ /* 0x000fe200078e000a */
        /* <DEDUP_REMOVED lines=22> */
.L_x_38:
[----:B------:R-:W-:Y:S01]  /*0f90*/  LEA R0, R5, 0xc0800000, 0x17 ;  /* 0xc080000005007811 */ /* 0x000fe200078eb8ff */
[----:B------:R-:W-:Y:S01]  /*0fa0*/  VIADD R3, R16, 0xffffff81 ;  /* 0xffffff8110037836 */ /* 0x000fe20000000000 */
[----:B------:R-:W-:Y:S03]  /*0fb0*/  BSSY.RECONVERGENT B2, `(.L_x_43) ;  /* 0x0000035000027945 */ /* 0x000fe60003800200 */
[----:B------:R-:W-:Y:S01]  /*0fc0*/  IMAD.IADD R13, R13, 0x1, -R0 ;  /* 0x000000010d0d7824 */ /* 0x000fe200078e0a00 */
[C---:B------:R-:W-:Y:S01]  /*0fd0*/  IADD3 R5, PT, PT, R3.reuse, 0x7f, -R5 ;  /* 0x0000007f03057810 */ /* 0x040fe20007ffe805 */
[----:B------:R-:W-:Y:S02]  /*0fe0*/  IMAD R0, R3, -0x800000, R6 ;  /* 0xff80000003007824 */ /* 0x000fe400078e0206 */
[----:B------:R-:W0:Y:S01]  /*0ff0*/  MUFU.RCP R14, R13 ;  /* 0x0000000d000e7308 */ /* 0x000e220000001000 */
[----:B------:R-:W-:Y:S01]  /*1000*/  FADD.FTZ R15, -R13, -RZ ;  /* 0x800000ff0d0f7221 */ /* 0x000fe20000010100 */
[----:B------:R-:W-:-:S03]  /*1010*/  IMAD.IADD R5, R5, 0x1, R4 ;  /* 0x0000000105057824 */ /* 0x000fc600078e0204 */
        /* <DEDUP_REMOVED lines=21> */
[-CC-:B------:R-:W-:Y:S01]  /*1170*/  FFMA.RM R4, R19, R15.reuse, R6.reuse ;  /* 0x0000000f13047223 */ /* 0x180fe20000004006 */
[C---:B------:R-:W-:Y:S02]  /*1180*/  ISETP.NE.AND P2, PT, R13.reuse, RZ, PT ;  /* 0x000000ff0d00720c */ /* 0x040fe40003f45270 */
[----:B------:R-:W-:Y:S02]  /*1190*/  ISETP.NE.AND P1, PT, R13, RZ, PT ;  /* 0x000000ff0d00720c */ /* 0x000fe40003f25270 */
[----:B------:R-:W-:Y:S01]  /*11a0*/  LOP3.LUT R5, R3, 0x7fffff, RZ, 0xc0, !PT ;  /* 0x007fffff03057812 */ /* 0x000fe200078ec0ff */
[----:B------:R-:W-:Y:S01]  /*11b0*/  FFMA.RP R3, R19, R15, R6 ;  /* 0x0000000f13037223 */ /* 0x000fe20000008006 */
[----:B------:R-:W-:Y:S02]  /*11c0*/  VIADD R6, R13, 0x20 ;  /* 0x000000200d067836 */ /* 0x000fe40000000000 */
[----:B------:R-:W-:Y:S01]  /*11d0*/  LOP3.LUT R5, R5, 0x800000, RZ, 0xfc, !PT ;  /* 0x0080000005057812 */ /* 0x000fe200078efcff */
[----:B------:R-:W-:Y:S01]  /*11e0*/  IMAD.MOV R13, RZ, RZ, -R13 ;  /* 0x000000ffff0d7224 */ /* 0x000fe200078e0a0d */
[----:B------:R-:W-:-:S02]  /*11f0*/  FSETP.NEU.FTZ.AND P0, PT, R3, R4, PT ;  /* 0x000000040300720b */ /* 0x000fc40003f1d000 */
[----:B------:R-:W-:Y:S02]  /*1200*/  SHF.L.U32 R6, R5, R6, RZ ;  /* 0x0000000605067219 */ /* 0x000fe400000006ff */
[----:B------:R-:W-:Y:S02]  /*1210*/  SEL R4, R13, RZ, P2 ;  /* 0x000000ff0d047207 */ /* 0x000fe40001000000 */
[----:B------:R-:W-:Y:S02]  /*1220*/  ISETP.NE.AND P1, PT, R6, RZ, P1 ;  /* 0x000000ff0600720c */ /* 0x000fe40000f25270 */
[----:B------:R-:W-:Y:S02]  /*1230*/  SHF.R.U32.HI R4, RZ, R4, R5 ;  /* 0x00000004ff047219 */ /* 0x000fe40000011605 */
[----:B------:R-:W-:Y:S02]  /*1240*/  PLOP3.LUT P0, PT, P0, P1, PT, 0xf8, 0x8f ;  /* 0x00000000008f781c */ /* 0x000fe40000703f70 */
[----:B------:R-:W-:-:S02]  /*1250*/  SHF.R.U32.HI R6, RZ, 0x1, R4 ;  /* 0x00000001ff067819 */ /* 0x000fc40000011604 */
[----:B------:R-:W-:-:S04]  /*1260*/  SEL R3, RZ, 0x1, !P0 ;  /* 0x00000001ff037807 */ /* 0x000fc80004000000 */
[----:B------:R-:W-:-:S04]  /*1270*/  LOP3.LUT R3, R3, 0x1, R6, 0xf8, !PT ;  /* 0x0000000103037812 */ /* 0x000fc800078ef806 */
[----:B------:R-:W-:-:S05]  /*1280*/  LOP3.LUT R3, R3, R4, RZ, 0xc0, !PT ;  /* 0x0000000403037212 */ /* 0x000fca00078ec0ff */
[----:B------:R-:W-:-:S05]  /*1290*/  IMAD.IADD R3, R6, 0x1, R3 ;  /* 0x0000000106037824 */ /* 0x000fca00078e0203 */
[----:B------:R-:W-:Y:S01]  /*12a0*/  LOP3.LUT R0, R3, R0, RZ, 0xfc, !PT ;  /* 0x0000000003007212 */ /* 0x000fe200078efcff */
[----:B------:R-:W-:Y:S06]  /*12b0*/  BRA `(.L_x_46) ;  /* 0x0000000000107947 */ /* 0x000fec0003800000 */
.L_x_45:
[----:B------:R-:W-:-:S04]  /*12c0*/  LOP3.LUT R0, R0, 0x80000000, RZ, 0xc0, !PT ;  /* 0x8000000000007812 */ /* 0x000fc800078ec0ff */
[----:B------:R-:W-:Y:S01]  /*12d0*/  LOP3.LUT R0, R0, 0x7f800000, RZ, 0xfc, !PT ;  /* 0x7f80000000007812 */ /* 0x000fe200078efcff */
[----:B------:R-:W-:Y:S06]  /*12e0*/  BRA `(.L_x_46) ;  /* 0x0000000000047947 */ /* 0x000fec0003800000 */
.L_x_44:
[----:B------:R-:W-:-:S07]  /*12f0*/  IMAD R0, R5, 0x800000, R0 ;  /* 0x0080000005007824 */ /* 0x000fce00078e0200 */
.L_x_46:
[----:B------:R-:W-:Y:S05]  /*1300*/  BSYNC.RECONVERGENT B2 ;  /* 0x0000000000027941 */ /* 0x000fea0003800200 */
.L_x_43:
[----:B------:R-:W-:Y:S05]  /*1310*/  BRA `(.L_x_47) ;  /* 0x0000000000207947 */ /* 0x000fea0003800000 */
.L_x_42:
[----:B------:R-:W-:-:S04]  /*1320*/  LOP3.LUT R0, R13, 0x80000000, R6, 0x48, !PT ;  /* 0x800000000d007812 */ /* 0x000fc800078e4806 */
[----:B------:R-:W-:Y:S01]  /*1330*/  LOP3.LUT R0, R0, 0x7f800000, RZ, 0xfc, !PT ;  /* 0x7f80000000007812 */ /* 0x000fe200078efcff */
[----:B------:R-:W-:Y:S06]  /*1340*/  BRA `(.L_x_47) ;  /* 0x0000000000147947 */ /* 0x000fec0003800000 */
.L_x_41:
[----:B------:R-:W-:Y:S01]  /*1350*/  LOP3.LUT R0, R13, 0x80000000, R6, 0x48, !PT ;  /* 0x800000000d007812 */ /* 0x000fe200078e4806 */
[----:B------:R-:W-:Y:S06]  /*1360*/  BRA `(.L_x_47) ;  /* 0x00000000000c7947 */ /* 0x000fec0003800000 */
.L_x_40:
[----:B------:R-:W0:Y:S01]  /*1370*/  MUFU.RSQ R0, -QNAN ;  /* 0xffc0000000007908 */ /* 0x000e220000001400 */
[----:B------:R-:W-:Y:S05]  /*1380*/  BRA `(.L_x_47) ;  /* 0x0000000000047947 */ /* 0x000fea0003800000 */
.L_x_39:
[----:B------:R-:W-:-:S07]  /*1390*/  FADD.FTZ R0, R0, R3 ;  /* 0x0000000300007221 */ /* 0x000fce0000010000 */
.L_x_47:
[----:B------:R-:W-:Y:S05]  /*13a0*/  BSYNC.RECONVERGENT B1 ;  /* 0x0000000000017941 */ /* 0x000fea0003800200 */
.L_x_37:
[----:B------:R-:W-:-:S04]  /*13b0*/  IMAD.MOV.U32 R3, RZ, RZ, 0x0 ;  /* 0x00000000ff037424 */ /* 0x000fc800078e00ff */
[----:B0-----:R-:W-:Y:S05]  /*13c0*/  RET.REL.NODEC R2 `(_Z8gpu_fftyPfS_ii) ;  /* 0xffffffec020c7950 */ /* 0x001fea0003c3ffff */
.L_x_48:
        /* <DEDUP_REMOVED lines=11> */
.L_x_98:


//--------------------- .text._Z9gpu_ifftxPfS_ii  --------------------------
	.section	.text._Z9gpu_ifftxPfS_ii,"ax",@progbits
	.align	128
        .global         _Z9gpu_ifftxPfS_ii
        .type           _Z9gpu_ifftxPfS_ii,@function
        .size           _Z9gpu_ifftxPfS_ii,(.L_x_99 - _Z9gpu_ifftxPfS_ii)
        .other          _Z9gpu_ifftxPfS_ii,@"STO_CUDA_ENTRY STV_DEFAULT"
_Z9gpu_ifftxPfS_ii:
.text._Z9gpu_ifftxPfS_ii:
[----:B------:R-:W0:Y:S01]  /*0000*/  LDC R1, c[0x0][0x37c] ;  /* 0x0000df00ff017b82 */ /* 0x000e220000000800 */
[----:B------:R-:W1:Y:S01]  /*0010*/  LDCU UR5, c[0x0][0x394] ;  /* 0x00007280ff0577ac */ /* 0x000e620008000800 */
[----:B------:R-:W2:Y:S06]  /*0020*/  S2R R10, SR_TID.X ;  /* 0x00000000000a7919 */ /* 0x000eac0000002100 */
[----:B------:R-:W2:Y:S01]  /*0030*/  S2UR UR4, SR_CTAID.X ;  /* 0x00000000000479c3 */ /* 0x000ea20000002500 */
[----:B0-----:R-:W-:Y:S01]  /*0040*/  VIADD R1, R1, 0xffffffe0 ;  /* 0xffffffe001017836 */ /* 0x001fe20000000000 */
[----:B------:R-:W0:Y:S01]  /*0050*/  LDCU.64 UR6, c[0x0][0x358] ;  /* 0x00006b00ff0677ac */ /* 0x000e220008000a00 */
[----:B------:R-:W-:-:S05]  /*0060*/  CS2R R8, SRZ ;  /* 0x0000000000087805 */ /* 0x000fca000001ff00 */
[----:B------:R-:W2:Y:S01]  /*0070*/  LDC R5, c[0x0][0x360] ;  /* 0x0000d800ff057b82 */ /* 0x000ea20000000800 */
[----:B-1----:R-:W-:-:S07]  /*0080*/  IMAD.U32 R3, RZ, RZ, UR5 ;  /* 0x00000005ff037e24 */ /* 0x002fce000f8e00ff */
[----:B------:R-:W1:Y:S01]  /*0090*/  S2UR UR8, SR_CTAID.Y ;  /* 0x00000000000879c3 */ /* 0x000e620000002600 */
[----:B------:R-:W-:Y:S01]  /*00a0*/  ISETP.NE.AND P0, PT, R3, RZ, PT ;  /* 0x000000ff0300720c */ /* 0x000fe20003f05270 */
[----:B--2---:R-:W-:-:S12]  /*00b0*/  IMAD R10, R5, UR4, R10 ;  /* 0x00000004050a7c24 */ /* 0x004fd8000f8e020a */
[----:B01----:R-:W-:Y:S05]  /*00c0*/  @!P0 BRA `(.L_x_49) ;  /* 0x0000000800fc8947 */ /* 0x003fea0003800000 */
[----:B------:R-:W-:Y:S02]  /*00d0*/  I2FP.F32.S32 R5, R10 ;  /* 0x0000000a00057245 */ /* 0x000fe40000201400 */
[----:B------:R-:W-:Y:S02]  /*00e0*/  CS2R R8, SRZ ;  /* 0x0000000000087805 */ /* 0x000fe4000001ff00 */
[----:B------:R-:W-:Y:S01]  /*00f0*/  I2FP.F32.S32 R7, R3 ;  /* 0x0000000300077245 */ /* 0x000fe20000201400 */
[----:B------:R-:W-:Y:S02]  /*0100*/  IMAD.MOV.U32 R6, RZ, RZ, RZ ;  /* 0x000000ffff067224 */ /* 0x000fe400078e00ff */
[----:B------:R-:W-:-:S07]  /*0110*/  FMUL R5, R5, 6.2831850051879882812 ;  /* 0x40c90fda05057820 */ /* 0x000fce0000400000 */
.L_x_58:
        /* <DEDUP_REMOVED lines=12> */
[----:B------:R-:W-:Y:S05]  /*01e0*/  CALL.REL.NOINC `($__internal_2_$__cuda_sm3x_div_rn_noftz_f32_slowpath) ;  /* 0x0000000c004c7944 */ /* 0x000fea0003c00000 */
[----:B------:R-:W-:-:S07]  /*01f0*/  IMAD.MOV.U32 R13, RZ, RZ, R0 ;  /* 0x000000ffff0d7224 */ /* 0x000fce00078e0000 */
.L_x_51:
[----:B------:R-:W-:Y:S05]  /*0200*/  BSYNC.RECONVERGENT B0 ;  /* 0x0000000000007941 */ /* 0x000fea0003800200 */
.L_x_50:
        /* <DEDUP_REMOVED lines=22> */
.L_x_54:
        /* <DEDUP_REMOVED lines=44> */
.L_x_53:
[----:B------:R-:W-:Y:S05]  /*0630*/  BSYNC.RECONVERGENT B0 ;  /* 0x0000000000007941 */ /* 0x000fea0003800200 */
.L_x_52:
[----:B------:R-:W-:Y:S01]  /*0640*/  MOV R17, 0x37cbac00 ;  /* 0x37cbac0000117802 */ /* 0x000fe20000000f00 */
[----:B------:R-:W-:Y:S01]  /*0650*/  FMUL R3, R2, R2 ;  /* 0x0000000202037220 */ /* 0x000fe20000400000 */
[C---:B------:R-:W-:Y:S01]  /*0660*/  LOP3.LUT R11, R0.reuse, 0x1, RZ, 0xc0, !PT ;  /* 0x00000001000b7812 */ /* 0x040fe200078ec0ff */
[----:B------:R-:W-:Y:S01]  /*0670*/  IMAD.MOV.U32 R16, RZ, RZ, 0x3c0885e4 ;  /* 0x3c0885e4ff107424 */ /* 0x000fe200078e00ff */
[----:B------:R-:W-:Y:S01]  /*0680*/  BSSY.RECONVERGENT B0, `(.L_x_55) ;  /* 0x0000044000007945 */ /* 0x000fe20003800200 */
[----:B------:R-:W-:Y:S01]  /*0690*/  FFMA R4, R3, R17, -0.0013887860113754868507 ;  /* 0xbab607ed03047423 */ /* 0x000fe20000000011 */
[----:B------:R-:W-:Y:S01]  /*06a0*/  ISETP.NE.U32.AND P0, PT, R11, 0x1, PT ;  /* 0x000000010b00780c */ /* 0x000fe20003f05070 */
[----:B------:R-:W-:Y:S02]  /*06b0*/  VIADD R0, R0, 0x1 ;  /* 0x0000000100007836 */ /* 0x000fe40000000000 */
[----:B------:R-:W-:Y:S01]  /*06c0*/  IMAD.MOV.U32 R11, RZ, RZ, 0x3e2aaaa8 ;  /* 0x3e2aaaa8ff0b7424 */ /* 0x000fe200078e00ff */
[----:B------:R-:W-:-:S02]  /*06d0*/  FSEL R4, R4, -0.00019574658654164522886, P0 ;  /* 0xb94d415304047808 */ /* 0x000fc40000000000 */
[----:B------:R-:W-:Y:S02]  /*06e0*/  FSEL R12, R16, 0.041666727513074874878, !P0 ;  /* 0x3d2aaabb100c7808 */ /* 0x000fe40004000000 */
[----:B------:R-:W-:Y:S02]  /*06f0*/  LOP3.LUT P1, RZ, R0, 0x2, RZ, 0xc0, !PT ;  /* 0x0000000200ff7812 */ /* 0x000fe4000782c0ff */
[----:B------:R-:W-:Y:S01]  /*0700*/  FSEL R0, R2, 1, !P0 ;  /* 0x3f80000002007808 */ /* 0x000fe20004000000 */
[----:B------:R-:W-:Y:S01]  /*0710*/  FFMA R4, R3, R4, R12 ;  /* 0x0000000403047223 */ /* 0x000fe2000000000c */
[----:B------:R-:W-:Y:S02]  /*0720*/  FSEL R21, -R11, -0.4999999701976776123, !P0 ;  /* 0xbeffffff0b157808 */ /* 0x000fe40004000100 */
[----:B------:R-:W-:Y:S01]  /*0730*/  FSETP.GE.AND P0, PT, |R13|, 105615, PT ;  /* 0x47ce47800d00780b */ /* 0x000fe20003f06200 */
[C---:B------:R-:W-:Y:S02]  /*0740*/  FFMA R15, R3.reuse, R0, RZ ;  /* 0x00000000030f7223 */ /* 0x040fe400000000ff */
        /* <DEDUP_REMOVED lines=14> */
.L_x_57:
        /* <DEDUP_REMOVED lines=10> */
[----:B-1----:R-:W-:Y:S01]  /*08d0*/  SHF.R.U32.HI R4, RZ, 0x17, R13 ;  /* 0x00000017ff047819 */ /* 0x002fe2000001160d */
        /* <DEDUP_REMOVED lines=14> */
[----:B---3--:R-:W-:Y:S02]  /*09c0*/  @P0 SHF.L.W.U32.HI R3, R2, R4, R3 ;  /* 0x0000000402030219 */ /* 0x008fe40000010e03 */
[--C-:B------:R-:W-:Y:S02]  /*09d0*/  SHF.R.U32.HI R19, RZ, 0x1e, R0.reuse ;  /* 0x0000001eff137819 */ /* 0x100fe40000011600 */
[C---:B------:R-:W-:Y:S01]  /*09e0*/  SHF.L.W.U32.HI R4, R3.reuse, 0x2, R0 ;  /* 0x0000000203047819 */ /* 0x040fe20000010e00 */
[----:B------:R-:W-:-:S03]  /*09f0*/  IMAD.SHL.U32 R3, R3, 0x4, RZ ;  /* 0x0000000403037824 */ /* 0x000fc600078e00ff */
[----:B------:R-:W-:Y:S02]  /*0a00*/  SHF.R.S32.HI R12, RZ, 0x1f, R4 ;  /* 0x0000001fff0c7819 */ /* 0x000fe40000011404 */
[----:B------:R-:W-:Y:S02]  /*0a10*/  LEA.HI R18, R4, R19, RZ, 0x1 ;  /* 0x0000001304127211 */ /* 0x000fe400078f08ff */
[C---:B------:R-:W-:Y:S02]  /*0a20*/  LOP3.LUT R2, R12.reuse, R3, RZ, 0x3c, !PT ;  /* 0x000000030c027212 */ /* 0x040fe400078e3cff */
[----:B------:R-:W-:Y:S01]  /*0a30*/  LOP3.LUT R3, R12, R4, RZ, 0x3c, !PT ;  /* 0x000000040c037212 */ /* 0x000fe200078e3cff */
[----:B------:R-:W-:Y:S01]  /*0a40*/  IMAD.MOV R0, RZ, RZ, -R18 ;  /* 0x000000ffff007224 */ /* 0x000fe200078e0a12 */
[----:B------:R-:W-:-:S04]  /*0a50*/  LOP3.LUT R13, R4, R13, RZ, 0x3c, !PT ;  /* 0x0000000d040d7212 */ /* 0x000fc800078e3cff */
[----:B------:R-:W0:Y:S01]  /*0a60*/  I2F.F64.S64 R2, R2 ;  /* 0x0000000200027312 */ /* 0x000e220000301c00 */
[----:B------:R-:W-:Y:S02]  /*0a70*/  ISETP.GE.AND P0, PT, R13, RZ, PT ;  /* 0x000000ff0d00720c */ /* 0x000fe40003f06270 */
[----:B------:R-:W-:Y:S01]  /*0a80*/  @!P1 MOV R18, R0 ;  /* 0x0000000000129202 */ /* 0x000fe20000000f00 */
[----:B0-----:R-:W-:-:S10]  /*0a90*/  DMUL R14, R2, UR4 ;  /* 0x00000004020e7c28 */ /* 0x001fd40008000000 */
[----:B------:R-:W0:Y:S02]  /*0aa0*/  F2F.F32.F64 R14, R14 ;  /* 0x0000000e000e7310 */ /* 0x000e240000301000 */
[----:B0-----:R-:W-:-:S07]  /*0ab0*/  FSEL R19, -R14, R14, !P0 ;  /* 0x0000000e0e137208 */ /* 0x001fce0004000100 */
.L_x_56:
[----:B------:R-:W-:Y:S05]  /*0ac0*/  BSYNC.RECONVERGENT B0 ;  /* 0x0000000000007941 */ /* 0x000fea0003800200 */
.L_x_55:
[----:B------:R-:W0:Y:S08]  /*0ad0*/  LDC.64 R2, c[0x0][0x390] ;  /* 0x0000e400ff027b82 */ /* 0x000e300000000a00 */
[----:B------:R-:W1:Y:S08]  /*0ae0*/  LDC.64 R14, c[0x0][0x388] ;  /* 0x0000e200ff0e7b82 */ /* 0x000e700000000a00 */
[----:B------:R-:W2:Y:S01]  /*0af0*/  LDC.64 R12, c[0x0][0x380] ;  /* 0x0000e000ff0c7b82 */ /* 0x000ea20000000a00 */
[----:B0-----:R-:W-:-:S04]  /*0b00*/  IMAD R21, R2, UR8, R6 ;  /* 0x0000000802157c24 */ /* 0x001fc8000f8e0206 */
        /* <DEDUP_REMOVED lines=27> */
.L_x_49:
        /* <DEDUP_REMOVED lines=12> */
[----:B------:R-:W-:Y:S05]  /*0d80*/  CALL.REL.NOINC `($__internal_2_$__cuda_sm3x_div_rn_noftz_f32_slowpath) ;  /* 0x0000000000647944 */ /* 0x000fea0003c00000 */
[----:B------:R-:W-:-:S07]  /*0d90*/  IMAD.MOV.U32 R11, RZ, RZ, R0 ;  /* 0x000000ffff0b7224 */ /* 0x000fce00078e0000 */
.L_x_60:
[----:B------:R-:W-:Y:S05]  /*0da0*/  BSYNC.RECONVERGENT B0 ;  /* 0x0000000000007941 */ /* 0x000fea0003800200 */
.L_x_59:
[----:B------:R-:W0:Y:S01]  /*0db0*/  LDC R3, c[0x0][0x390] ;  /* 0x0000e400ff037b82 */ /* 0x000e220000000800 */
[----:B------:R-:W1:Y:S01]  /*0dc0*/  MUFU.RCP R0, R7 ;  /* 0x0000000700007308 */ /* 0x000e620000001000 */
[----:B------:R-:W-:Y:S06]  /*0dd0*/  BSSY.RECONVERGENT B0, `(.L_x_61) ;  /* 0x0000010000007945 */ /* 0x000fec0003800200 */
[----:B------:R-:W2:Y:S01]  /*0de0*/  LDC.64 R4, c[0x0][0x380] ;  /* 0x0000e000ff047b82 */ /* 0x000ea20000000a00 */
[----:B------:R-:W3:Y:S01]  /*0df0*/  FCHK P0, R8, R7 ;  /* 0x0000000708007302 */ /* 0x000ee20000000000 */
[----:B0-----:R-:W-:-:S02]  /*0e00*/  IMAD R10, R3, UR8, R10 ;  /* 0x00000008030a7c24 */ /* 0x001fc4000f8e020a */
        /* <DEDUP_REMOVED lines=9> */
[----:B------:R-:W-:-:S07]  /*0ea0*/  MOV R2, 0xec0 ;  /* 0x00000ec000027802 */ /* 0x000fce0000000f00 */
[----:B0-----:R-:W-:Y:S05]  /*0eb0*/  CALL.REL.NOINC `($__internal_2_$__cuda_sm3x_div_rn_noftz_f32_slowpath) ;  /* 0x0000000000187944 */ /* 0x001fea0003c00000 */
[----:B------:R-:W-:-:S07]  /*0ec0*/  IMAD.MOV.U32 R9, RZ, RZ, R0 ;  /* 0x000000ffff097224 */ /* 0x000fce00078e0000 */
.L_x_62:
[----:B------:R-:W-:Y:S05]  /*0ed0*/  BSYNC.RECONVERGENT B0 ;  /* 0x0000000000007941 */ /* 0x000fea0003800200 */
.L_x_61:
[----:B------:R-:W0:Y:S02]  /*0ee0*/  LDC.64 R2, c[0x0][0x388] ;  /* 0x0000e200ff027b82 */ /* 0x000e240000000a00 */
[----:B0-----:R-:W-:-:S05]  /*0ef0*/  IMAD.WIDE R10, R10, 0x4, R2 ;  /* 0x000000040a0a7825 */ /* 0x001fca00078e0202 */
[----:B------:R-:W-:Y:S01]  /*0f00*/  STG.E desc[UR6][R10.64], R9 ;  /* 0x000000090a007986 */ /* 0x000fe2000c101906 */
[----:B------:R-:W-:Y:S05]  /*0f10*/  EXIT ;  /* 0x000000000000794d */ /* 0x000fea0003800000 */
        .weak           $__internal_2_$__cuda_sm3x_div_rn_noftz_f32_slowpath
        .type           $__internal_2_$__cuda_sm3x_div_rn_noftz_f32_slowpath,@function
        .size           $__internal_2_$__cuda_sm3x_div_rn_noftz_f32_slowpath,(.L_x_99 - $__internal_2_$__cuda_sm3x_div_rn_noftz_f32_slowpath)
$__internal_2_$__cuda_sm3x_div_rn_noftz_f32_slowpath:
[--C-:B------:R-:W-:Y:S01]  /*0f20*/  SHF.R.U32.HI R4, RZ, 0x17, R7.reuse ;  /* 0x00000017ff047819 */ /* 0x100fe20000011607 */
[----:B------:R-:W-:Y:S01]  /*0f30*/  BSSY.RECONVERGENT B1, `(.L_x_63) ;  /* 0x0000063000017945 */ /* 0x000fe20003800200 */
[----:B------:R-:W-:Y:S01]  /*0f40*/  SHF.R.U32.HI R3, RZ, 0x17, R0 ;  /* 0x00000017ff037819 */ /* 0x000fe20000011600 */
[----:B------:R-:W-:Y:S01]  /*0f50*/  IMAD.MOV.U32 R11, RZ, RZ, R7 ;  /* 0x000000ffff0b7224 */ /* 0x000fe200078e0007 */
        /* <DEDUP_REMOVED lines=29> */
[----:B------:R-:W-:-:S03]  /*1130*/  @!P1 FFMA R11, R7, 1.84467440737095516160e+19, RZ ;  /* 0x5f800000070b9823 */ /* 0x000fc600000000ff */
[----:B------:R-:W-:-:S07]  /*1140*/  @!P1 IADD3 R3, PT, PT, R3, 0x40, RZ ;  /* 0x0000004003039810 */ /* 0x000fce0007ffe0ff */
.L_x_64:
[----:B------:R-:W-:Y:S01]  /*1150*/  LEA R12, R4, 0xc0800000, 0x17 ;  /* 0xc0800000040c7811 */ /* 0x000fe200078eb8ff */
[----:B------:R-:W-:Y:S04]  /*1160*/  BSSY.RECONVERGENT B2, `(.L_x_69) ;  /* 0x0000036000027945 */ /* 0x000fe80003800200 */
[----:B------:R-:W-:Y:S02]  /*1170*/  IMAD.IADD R12, R11, 0x1, -R12 ;  /* 0x000000010b0c7824 */ /* 0x000fe400078e0a0c */
[----:B------:R-:W-:Y:S02]  /*1180*/  VIADD R11, R14, 0xffffff81 ;  /* 0xffffff810e0b7836 */ /* 0x000fe40000000000 */
[----:B------:R0:W1:Y:S01]  /*1190*/  MUFU.RCP R13, R12 ;  /* 0x0000000c000d7308 */ /* 0x0000620000001000 */
[----:B------:R-:W-:Y:S01]  /*11a0*/  FADD.FTZ R15, -R12, -RZ ;  /* 0x800000ff0c0f7221 */ /* 0x000fe20000010100 */
[C---:B------:R-:W-:Y:S01]  /*11b0*/  IMAD R0, R11.reuse, -0x800000, R0 ;  /* 0xff8000000b007824 */ /* 0x040fe200078e0200 */
[----:B0-----:R-:W-:-:S05]  /*11c0*/  IADD3 R12, PT, PT, R11, 0x7f, -R4 ;  /* 0x0000007f0b0c7810 */ /* 0x001fca0007ffe804 */
[----:B------:R-:W-:Y:S02]  /*11d0*/  IMAD.IADD R3, R12, 0x1, R3 ;  /* 0x000000010c037824 */ /* 0x000fe400078e0203 */
[----:B-1----:R-:W-:-:S04]  /*11e0*/  FFMA R14, R13, R15, 1 ;  /* 0x3f8000000d0e7423 */ /* 0x002fc8000000000f */
        /* <DEDUP_REMOVED lines=41> */
.L_x_71:
[----:B------:R-:W-:-:S04]  /*1480*/  LOP3.LUT R0, R0, 0x80000000, RZ, 0xc0, !PT ;  /* 0x8000000000007812 */ /* 0x000fc800078ec0ff */
[----:B------:R-:W-:Y:S01]  /*1490*/  LOP3.LUT R0, R0, 0x7f800000, RZ, 0xfc, !PT ;  /* 0x7f80000000007812 */ /* 0x000fe200078efcff */
[----:B------:R-:W-:Y:S06]  /*14a0*/  BRA `(.L_x_72) ;  /* 0x0000000000047947 */ /* 0x000fec0003800000 */
.L_x_70:
[----:B------:R-:W-:-:S07]  /*14b0*/  IMAD R0, R3, 0x800000, R0 ;  /* 0x0080000003007824 */ /* 0x000fce00078e0200 */
.L_x_72:
[----:B------:R-:W-:Y:S05]  /*14c0*/  BSYNC.RECONVERGENT B2 ;  /* 0x0000000000027941 */ /* 0x000fea0003800200 */
.L_x_69:
[----:B------:R-:W-:Y:S05]  /*14d0*/  BRA `(.L_x_73) ;  /* 0x0000000000207947 */ /* 0x000fea0003800000 */
.L_x_68:
[----:B------:R-:W-:-:S04]  /*14e0*/  LOP3.LUT R0, R11, 0x80000000, R0, 0x48, !PT ;  /* 0x800000000b007812 */ /* 0x000fc800078e4800 */
[----:B------:R-:W-:Y:S01]  /*14f0*/  LOP3.LUT R0, R0, 0x7f800000, RZ, 0xfc, !PT ;  /* 0x7f80000000007812 */ /* 0x000fe200078efcff */
[----:B------:R-:W-:Y:S06]  /*1500*/  BRA `(.L_x_73) ;  /* 0x0000000000147947 */ /* 0x000fec0003800000 */
.L_x_67:
[----:B------:R-:W-:Y:S01]  /*1510*/  LOP3.LUT R0, R11, 0x80000000, R0, 0x48, !PT ;  /* 0x800000000b007812 */ /* 0x000fe200078e4800 */
[----:B------:R-:W-:Y:S06]  /*1520*/  BRA `(.L_x_73) ;  /* 0x00000000000c7947 */ /* 0x000fec0003800000 */
.L_x_66:
[----:B------:R-:W0:Y:S01]  /*1530*/  MUFU.RSQ R0, -QNAN ;  /* 0xffc0000000007908 */ /* 0x000e220000001400 */
[----:B------:R-:W-:Y:S05]  /*1540*/  BRA `(.L_x_73) ;  /* 0x0000000000047947 */ /* 0x000fea0003800000 */
.L_x_65:
[----:B------:R-:W-:-:S07]  /*1550*/  FADD.FTZ R0, R0, R7 ;  /* 0x0000000700007221 */ /* 0x000fce0000010000 */
.L_x_73:
[----:B------:R-:W-:Y:S05]  /*1560*/  BSYNC.RECONVERGENT B1 ;  /* 0x0000000000017941 */ /* 0x000fea0003800200 */
.L_x_63:
[----:B------:R-:W-:-:S04]  /*1570*/  IMAD.MOV.U32 R3, RZ, RZ, 0x0 ;  /* 0x00000000ff037424 */ /* 0x000fc800078e00ff */
[----:B0-----:R-:W-:Y:S05]  /*1580*/  RET.REL.NODEC R2 `(_Z9gpu_ifftxPfS_ii) ;  /* 0xffffffe8029c7950 */ /* 0x001fea0003c3ffff */
.L_x_74:
        /* <DEDUP_REMOVED lines=15> */
.L_x_99:


//--------------------- .text._Z8gpu_fftxPfS_ii   --------------------------
	.section	.text._Z8gpu_fftxPfS_ii,"ax",@progbits
	.align	128
        .global         _Z8gpu_fftxPfS_ii
        .type           _Z8gpu_fftxPfS_ii,@function
        .size           _Z8gpu_fftxPfS_ii,(.L_x_100 - _Z8gpu_fftxPfS_ii)
        .other          _Z8gpu_fftxPfS_ii,@"STO_CUDA_ENTRY STV_DEFAULT"
_Z8gpu_fftxPfS_ii:
.text._Z8gpu_fftxPfS_ii:
[----:B------:R-:W0:Y:S01]  /*0000*/  LDC R1, c[0x0][0x37c] ;  /* 0x0000df00ff017b82 */ /* 0x000e220000000800 */
[----:B------:R-:W1:Y:S01]  /*0010*/  S2R R10, SR_TID.X ;  /* 0x00000000000a7919 */ /* 0x000e620000002100 */
[----:B------:R-:W2:Y:S06]  /*0020*/  LDCU UR5, c[0x0][0x394] ;  /* 0x00007280ff0577ac */ /* 0x000eac0008000800 */
[----:B------:R-:W1:Y:S01]  /*0030*/  S2UR UR4, SR_CTAID.X ;  /* 0x00000000000479c3 */ /* 0x000e620000002500 */
[----:B0-----:R-:W-:Y:S01]  /*0040*/  VIADD R1, R1, 0xffffffe0 ;  /* 0xffffffe001017836 */ /* 0x001fe20000000000 */
[----:B------:R-:W-:Y:S01]  /*0050*/  CS2R R8, SRZ ;  /* 0x0000000000087805 */ /* 0x000fe2000001ff00 */
[----:B------:R-:W0:Y:S05]  /*0060*/  LDCU.64 UR6, c[0x0][0x358] ;  /* 0x00006b00ff0677ac */ /* 0x000e2a0008000a00 */
[----:B------:R-:W1:Y:S08]  /*0070*/  LDC R3, c[0x0][0x360] ;  /* 0x0000d800ff037b82 */ /* 0x000e700000000800 */
[----:B------:R-:W3:Y:S01]  /*0080*/  S2UR UR8, SR_CTAID.Y ;  /* 0x00000000000879c3 */ /* 0x000ee20000002600 */
[----:B--2---:R-:W-:Y:S01]  /*0090*/  UISETP.NE.AND UP0, UPT, UR5, URZ, UPT ;  /* 0x000000ff0500728c */ /* 0x004fe2000bf05270 */
[----:B-1----:R-:W-:-:S08]  /*00a0*/  IMAD R10, R3, UR4, R10 ;  /* 0x00000004030a7c24 */ /* 0x002fd0000f8e020a */
[----:B0--3--:R-:W-:Y:S05]  /*00b0*/  BRA.U !UP0, `(.L_x_75) ;  /* 0x0000000908fc7547 */ /* 0x009fea000b800000 */
[----:B------:R-:W-:Y:S02]  /*00c0*/  I2FP.F32.S32 R5, R10 ;  /* 0x0000000a00057245 */ /* 0x000fe40000201400 */
[----:B------:R-:W-:Y:S02]  /*00d0*/  CS2R R8, SRZ ;  /* 0x0000000000087805 */ /* 0x000fe4000001ff00 */
[----:B------:R-:W-:Y:S01]  /*00e0*/  I2FP.F32.S32 R7, UR5 ;  /* 0x0000000500077c45 */ /* 0x000fe20008201400 */
[----:B------:R-:W-:Y:S02]  /*00f0*/  IMAD.MOV.U32 R6, RZ, RZ, RZ ;  /* 0x000000ffff067224 */ /* 0x000fe400078e00ff */
[----:B------:R-:W-:-:S07]  /*0100*/  FMUL R5, R5, -6.2831850051879882812 ;  /* 0xc0c90fda05057820 */ /* 0x000fce0000400000 */
.L_x_84:
        /* <DEDUP_REMOVED lines=12> */
[----:B------:R-:W-:Y:S05]  /*01d0*/  CALL.REL.NOINC `($__internal_3_$__cuda_sm3x_div_rn_noftz_f32_slowpath) ;  /* 0x0000000800d87944 */ /* 0x000fea0003c00000 */
[----:B------:R-:W-:-:S07]  /*01e0*/  IMAD.MOV.U32 R13, RZ, RZ, R0 ;  /* 0x000000ffff0d7224 */ /* 0x000fce00078e0000 */
.L_x_77:
[----:B------:R-:W-:Y:S05]  /*01f0*/  BSYNC.RECONVERGENT B0 ;  /* 0x0000000000007941 */ /* 0x000fea0003800200 */
.L_x_76:
        /* <DEDUP_REMOVED lines=22> */
.L_x_80:
        /* <DEDUP_REMOVED lines=44> */
.L_x_79:
[----:B------:R-:W-:Y:S05]  /*0620*/  BSYNC.RECONVERGENT B0 ;  /* 0x0000000000007941 */ /* 0x000fea0003800200 */
.L_x_78:
[----:B------:R-:W-:Y:S02]  /*0630*/  IMAD.MOV.U32 R17, RZ, RZ, 0x37cbac00 ;  /* 0x37cbac00ff117424 */ /* 0x000fe400078e00ff */
        /* <DEDUP_REMOVED lines=30> */
.L_x_83:
        /* <DEDUP_REMOVED lines=34> */
[----:B------:R-:W-:-:S03]  /*0a40*/  LOP3.LUT R13, R4, R13, RZ, 0x3c, !PT ;  /* 0x0000000d040d7212 */ /* 0x000fc600078e3cff */
[----:B------:R-:W-:Y:S01]  /*0a50*/  @!P1 IMAD.MOV.U32 R18, RZ, RZ, R0 ;  /* 0x000000ffff129224 */ /* 0x000fe200078e0000 */
[----:B------:R-:W0:Y:S01]  /*0a60*/  I2F.F64.S64 R2, R2 ;  /* 0x0000000200027312 */ /* 0x000e220000301c00 */
[----:B------:R-:W-:Y:S01]  /*0a70*/  ISETP.GE.AND P0, PT, R13, RZ, PT ;  /* 0x000000ff0d00720c */ /* 0x000fe20003f06270 */
[----:B0-----:R-:W-:-:S10]  /*0a80*/  DMUL R14, R2, UR4 ;  /* 0x00000004020e7c28 */ /* 0x001fd40008000000 */
[----:B------:R-:W0:Y:S02]  /*0a90*/  F2F.F32.F64 R14, R14 ;  /* 0x0000000e000e7310 */ /* 0x000e240000301000 */
[----:B0-----:R-:W-:-:S07]  /*0aa0*/  FSEL R19, -R14, R14, !P0 ;  /* 0x0000000e0e137208 */ /* 0x001fce0004000100 */
.L_x_82:
[----:B------:R-:W-:Y:S05]  /*0ab0*/  BSYNC.RECONVERGENT B0 ;  /* 0x0000000000007941 */ /* 0x000fea0003800200 */
.L_x_81:
        /* <DEDUP_REMOVED lines=31> */
.L_x_75:
[----:B------:R-:W0:Y:S08]  /*0cb0*/  LDC R7, c[0x0][0x390] ;  /* 0x0000e400ff077b82 */ /* 0x000e300000000800 */
[----:B------:R-:W1:Y:S08]  /*0cc0*/  LDC.64 R2, c[0x0][0x380] ;  /* 0x0000e000ff027b82 */ /* 0x000e700000000a00 */
[----:B------:R-:W2:Y:S01]  /*0cd0*/  LDC.64 R4, c[0x0][0x388] ;  /* 0x0000e200ff047b82 */ /* 0x000ea20000000a00 */
[----:B0-----:R-:W-:-:S04]  /*0ce0*/  IMAD R7, R7, UR8, R10 ;  /* 0x0000000807077c24 */ /* 0x001fc8000f8e020a */
[----:B-1----:R-:W-:-:S05]  /*0cf0*/  IMAD.WIDE R2, R7, 0x4, R2 ;  /* 0x0000000407027825 */ /* 0x002fca00078e0202 */
[----:B------:R-:W-:Y:S01]  /*0d00*/  STG.E desc[UR6][R2.64], R9 ;  /* 0x0000000902007986 */ /* 0x000fe2000c101906 */
[----:B--2---:R-:W-:-:S05]  /*0d10*/  IMAD.WIDE R4, R7, 0x4, R4 ;  /* 0x0000000407047825 */ /* 0x004fca00078e0204 */
[----:B------:R-:W-:Y:S01]  /*0d20*/  STG.E desc[UR6][R4.64], R8 ;  /* 0x0000000804007986 */ /* 0x000fe2000c101906 */
[----:B------:R-:W-:Y:S05]  /*0d30*/  EXIT ;  /* 0x000000000000794d */ /* 0x000fea0003800000 */
        .weak           $__internal_3_$__cuda_sm3x_div_rn_noftz_f32_slowpath
        .type           $__internal_3_$__cuda_sm3x_div_rn_noftz_f32_slowpath,@function
        .size           $__internal_3_$__cuda_sm3x_div_rn_noftz_f32_slowpath,(.L_x_100 - $__internal_3_$__cuda_sm3x_div_rn_noftz_f32_slowpath)
$__internal_3_$__cuda_sm3x_div_rn_noftz_f32_slowpath:
[--C-:B------:R-:W-:Y:S01]  /*0d40*/  SHF.R.U32.HI R4, RZ, 0x17, R7.reuse ;  /* 0x00000017ff047819 */ /* 0x100fe20000011607 */
        /* <DEDUP_REMOVED lines=35> */
.L_x_86:
[----:B------:R-:W-:Y:S01]  /*0f80*/  LEA R13, R4, 0xc0800000, 0x17 ;  /* 0xc0800000040d7811 */ /* 0x000fe200078eb8ff */
[----:B------:R-:W-:Y:S04]  /*0f90*/  BSSY.RECONVERGENT B2, `(.L_x_91) ;  /* 0x0000036000027945 */ /* 0x000fe80003800200 */
[----:B------:R-:W-:Y:S02]  /*0fa0*/  IMAD.IADD R13, R12, 0x1, -R13 ;  /* 0x000000010c0d7824 */ /* 0x000fe400078e0a0d */
[----:B------:R-:W-:Y:S02]  /*0fb0*/  VIADD R12, R16, 0xffffff81 ;  /* 0xffffff81100c7836 */ /* 0x000fe40000000000 */
        /* <DEDUP_REMOVED lines=31> */
[----:B------:R-:W-:Y:S01]  /*11b0*/  ISETP.NE.AND P1, PT, R13, RZ, PT ;  /* 0x000000ff0d00720c */ /* 0x000fe20003f25270 */
[----:B------:R-:W-:Y:S01]  /*11c0*/  IMAD.MOV R13, RZ, RZ, -R13 ;  /* 0x000000ffff0d7224 */ /* 0x000fe200078e0a0d */
        /* <DEDUP_REMOVED lines=14> */
.L_x_93:
[----:B------:R-:W-:-:S04]  /*12b0*/  LOP3.LUT R0, R0, 0x80000000, RZ, 0xc0, !PT ;  /* 0x8000000000007812 */ /* 0x000fc800078ec0ff */
[----:B------:R-:W-:Y:S01]  /*12c0*/  LOP3.LUT R0, R0, 0x7f800000, RZ, 0xfc, !PT ;  /* 0x7f80000000007812 */ /* 0x000fe200078efcff */
[----:B------:R-:W-:Y:S06]  /*12d0*/  BRA `(.L_x_94) ;  /* 0x0000000000047947 */ /* 0x000fec0003800000 */
.L_x_92:
[----:B------:R-:W-:-:S07]  /*12e0*/  IMAD R0, R3, 0x800000, R0 ;  /* 0x0080000003007824 */ /* 0x000fce00078e0200 */
.L_x_94:
[----:B------:R-:W-:Y:S05]  /*12f0*/  BSYNC.RECONVERGENT B2 ;  /* 0x0000000000027941 */ /* 0x000fea0003800200 */
.L_x_91:
[----:B------:R-:W-:Y:S05]  /*1300*/  BRA `(.L_x_95) ;  /* 0x0000000000207947 */ /* 0x000fea0003800000 */
.L_x_90:
[----:B------:R-:W-:-:S04]  /*1310*/  LOP3.LUT R0, R12, 0x80000000, R11, 0x48, !PT ;  /* 0x800000000c007812 */ /* 0x000fc800078e480b */
[----:B------:R-:W-:Y:S01]  /*1320*/  LOP3.LUT R0, R0, 0x7f800000, RZ, 0xfc, !PT ;  /* 0x7f80000000007812 */ /* 0x000fe200078efcff */
[----:B------:R-:W-:Y:S06]  /*1330*/  BRA `(.L_x_95) ;  /* 0x0000000000147947 */ /* 0x000fec0003800000 */
.L_x_89:
[----:B------:R-:W-:Y:S01]  /*1340*/  LOP3.LUT R0, R12, 0x80000000, R11, 0x48, !PT ;  /* 0x800000000c007812 */ /* 0x000fe200078e480b */
[----:B------:R-:W-:Y:S06]  /*1350*/  BRA `(.L_x_95) ;  /* 0x00000000000c7947 */ /* 0x000fec0003800000 */
.L_x_88:
[----:B------:R-:W0:Y:S01]  /*1360*/  MUFU.RSQ R0, -QNAN ;  /* 0xffc0000000007908 */ /* 0x000e220000001400 */
[----:B------:R-:W-:Y:S05]  /*1370*/  BRA `(.L_x_95) ;  /* 0x0000000000047947 */ /* 0x000fea0003800000 */
.L_x_87:
[----:B------:R-:W-:-:S07]  /*1380*/  FADD.FTZ R0, R0, R7 ;  /* 0x0000000700007221 */ /* 0x000fce0000010000 */
.L_x_95:
[----:B------:R-:W-:Y:S05]  /*1390*/  BSYNC.RECONVERGENT B1 ;  /* 0x0000000000017941 */ /* 0x000fea0003800200 */
.L_x_85:
[----:B------:R-:W-:-:S04]  /*13a0*/  IMAD.MOV.U32 R3, RZ, RZ, 0x0 ;  /* 0x00000000ff037424 */ /* 0x000fc800078e00ff */
[----:B0-----:R-:W-:Y:S05]  /*13b0*/  RET.REL.NODEC R2 `(_Z8gpu_fftxPfS_ii) ;  /* 0xffffffec02107950 */ /* 0x001fea0003c3ffff */
.L_x_96:
        /* <DEDUP_REMOVED lines=12> */
.L_x_100:


//--------------------- .nv.global.init           --------------------------
	.section	.nv.global.init,"aw",@progbits
	.align	4
.nv.global.init:
	.type		__cudart_i2opi_f,@object
	.size		__cudart_i2opi_f,(.L_0 - __cudart_i2opi_f)
__cudart_i2opi_f:
        /*0000*/ 	.byte	0x41, 0x90, 0x43, 0x3c, 0x99, 0x95, 0x62, 0xdb, 0xc0, 0xdd, 0x34, 0xf5, 0xd1, 0x57, 0x27, 0xfc
        /*0010*/ 	.byte	0x29, 0x15, 0x44, 0x4e, 0x6e, 0x83, 0xf9, 0xa2
.L_0:


//--------------------- .nv.shared.reserved.0     --------------------------
	.section	.nv.shared.reserved.0,"aw",@nobits
	.weak		__nv_reservedSMEM_offset_0_alias
	.size		__nv_reservedSMEM_offset_0_alias, 0, 64
	.other		__nv_reservedSMEM_offset_0_alias,@"STO_CUDA_RESERVED_SHARED STV_DEFAULT"
__nv_reservedSMEM_offset_0_alias:
	.zero		0
	.zero		64


//--------------------- .nv.constant0._Z10gpu_filterPfS_ii --------------------------
	.section	.nv.constant0._Z10gpu_filterPfS_ii,"a",@progbits
	.sectionflags	@""
	.align	4
.nv.constant0._Z10gpu_filterPfS_ii:
	.zero		920


//--------------------- .nv.constant0._Z9gpu_ifftyPfS_ii --------------------------
	.section	.nv.constant0._Z9gpu_ifftyPfS_ii,"a",@progbits
	.sectionflags	@""
	.align	4
.nv.constant0._Z9gpu_ifftyPfS_ii:
	.zero		920


//--------------------- .nv.constant0._Z8gpu_fftyPfS_ii --------------------------
	.section	.nv.constant0._Z8gpu_fftyPfS_ii,"a",@progbits
	.sectionflags	@""
	.align	4
.nv.constant0._Z8gpu_fftyPfS_ii:
	.zero		920


//--------------------- .nv.constant0._Z9gpu_ifftxPfS_ii --------------------------
	.section	.nv.constant0._Z9gpu_ifftxPfS_ii,"a",@progbits
	.sectionflags	@""
	.align	4
.nv.constant0._Z9gpu_ifftxPfS_ii:
	.zero		920


//--------------------- .nv.constant0._Z8gpu_fftxPfS_ii --------------------------
	.section	.nv.constant0._Z8gpu_fftxPfS_ii,"a",@progbits
	.sectionflags	@""
	.align	4
.nv.constant0._Z8gpu_fftxPfS_ii:
	.zero		920


//--------------------- SYMBOLS --------------------------

	.type		.nv.reservedSmem.offset0,@object
	.size		.nv.reservedSmem.offset0,0x4
